//
// Generated by NVIDIA NVVM Compiler
//
// Compiler Build ID: CL-36424714
// Cuda compilation tools, release 13.0, V13.0.88
// Based on NVVM 20.0.0
//

.version 9.0
.target sm_100
.address_size 64

	// .globl	_Z3add10GridStrideILi2EEfPfS1_

.visible .entry _Z3add10GridStrideILi2EEfPfS1_(
	.param .align 4 .b8 _Z3add10GridStrideILi2EEfPfS1__param_0[24],
	.param .f32 _Z3add10GridStrideILi2EEfPfS1__param_1,
	.param .u64 .ptr .align 1 _Z3add10GridStrideILi2EEfPfS1__param_2,
	.param .u64 .ptr .align 1 _Z3add10GridStrideILi2EEfPfS1__param_3
)
{
	.reg .pred 	%p<11>;
	.reg .b32 	%r<68>;
	.reg .b32 	%f<57>;
	.reg .b64 	%rd<63>;

	ld.param.u32 	%r21, [_Z3add10GridStrideILi2EEfPfS1__param_0+12];
	ld.param.u32 	%r1, [_Z3add10GridStrideILi2EEfPfS1__param_0+16];
	ld.param.u32 	%r22, [_Z3add10GridStrideILi2EEfPfS1__param_0+8];
	ld.param.u32 	%r23, [_Z3add10GridStrideILi2EEfPfS1__param_0];
	ld.param.u32 	%r24, [_Z3add10GridStrideILi2EEfPfS1__param_0+4];
	ld.param.f32 	%f2, [_Z3add10GridStrideILi2EEfPfS1__param_1];
	ld.param.u64 	%rd3, [_Z3add10GridStrideILi2EEfPfS1__param_2];
	ld.param.u64 	%rd4, [_Z3add10GridStrideILi2EEfPfS1__param_3];
	cvta.to.global.u64 	%rd1, %rd4;
	cvta.to.global.u64 	%rd2, %rd3;
	mul.lo.s32 	%r25, %r24, %r23;
	mov.u32 	%r26, %ntid.x;
	mov.u32 	%r27, %nctaid.x;
	mul.lo.s32 	%r28, %r26, %r27;
	div.u32 	%r29, %r25, %r28;
	mov.u32 	%r30, %ctaid.x;
	mov.u32 	%r31, %tid.x;
	mad.lo.s32 	%r32, %r30, %r26, %r31;
	mad.lo.s32 	%r2, %r32, %r29, %r32;
	add.s32 	%r33, %r29, %r2;
	add.s32 	%r34, %r33, 1;
	min.s32 	%r3, %r34, %r25;
	div.s32 	%r35, %r2, %r24;
	mul.lo.s32 	%r36, %r35, %r24;
	sub.s32 	%r37, %r2, %r36;
	rem.s32 	%r38, %r35, %r23;
	add.s32 	%r4, %r23, %r22;
	add.s32 	%r39, %r38, %r22;
	mad.lo.s32 	%r40, %r1, %r39, %r37;
	add.s32 	%r65, %r40, %r21;
	setp.ge.s32 	%p1, %r2, %r3;
	@%p1 bra 	$L__BB0_7;
	mul.f32 	%f1, %f2, %f2;
	not.b32 	%r41, %r4;
	add.s32 	%r6, %r1, %r41;
	sub.s32 	%r42, %r3, %r2;
	and.b32  	%r7, %r42, 3;
	setp.eq.s32 	%p2, %r7, 0;
	mov.u32 	%r64, %r2;
	@%p2 bra 	$L__BB0_4;
	neg.s32 	%r61, %r7;
	mul.wide.s32 	%rd7, %r1, 4;
	mov.u32 	%r64, %r2;
$L__BB0_3:
	.pragma "nounroll";
	add.s32 	%r43, %r65, 1;
	mul.wide.s32 	%rd5, %r65, 4;
	add.s64 	%rd6, %rd2, %rd5;
	ld.global.f32 	%f3, [%rd6+4];
	ld.global.f32 	%f4, [%rd6+-4];
	add.f32 	%f5, %f3, %f4;
	add.s64 	%rd8, %rd6, %rd7;
	ld.global.f32 	%f6, [%rd8];
	add.f32 	%f7, %f5, %f6;
	sub.s32 	%r44, %r65, %r1;
	mul.wide.s32 	%rd9, %r44, 4;
	add.s64 	%rd10, %rd2, %rd9;
	ld.global.f32 	%f8, [%rd10];
	add.f32 	%f9, %f7, %f8;
	ld.global.f32 	%f10, [%rd6];
	fma.rn.f32 	%f11, %f10, 0fC0800000, %f9;
	div.rn.f32 	%f12, %f11, %f1;
	add.s64 	%rd11, %rd1, %rd5;
	st.global.f32 	[%rd11], %f12;
	add.s32 	%r64, %r64, 1;
	setp.lt.s32 	%p3, %r43, %r4;
	selp.b32 	%r45, 0, %r6, %p3;
	add.s32 	%r65, %r45, %r43;
	add.s32 	%r61, %r61, 1;
	setp.ne.s32 	%p4, %r61, 0;
	@%p4 bra 	$L__BB0_3;
$L__BB0_4:
	sub.s32 	%r46, %r2, %r3;
	setp.gt.u32 	%p5, %r46, -4;
	@%p5 bra 	$L__BB0_7;
	cvt.s64.s32 	%rd15, %r1;
	mul.wide.s32 	%rd16, %r1, 4;
$L__BB0_6:
	add.s32 	%r47, %r65, 1;
	cvt.s64.s32 	%rd12, %r65;
	mul.wide.s32 	%rd13, %r65, 4;
	add.s64 	%rd14, %rd2, %rd13;
	ld.global.f32 	%f13, [%rd14+4];
	ld.global.f32 	%f14, [%rd14+-4];
	add.f32 	%f15, %f13, %f14;
	add.s64 	%rd17, %rd14, %rd16;
	ld.global.f32 	%f16, [%rd17];
	add.f32 	%f17, %f15, %f16;
	sub.s32 	%r48, %r65, %r1;
	mul.wide.s32 	%rd18, %r48, 4;
	add.s64 	%rd19, %rd2, %rd18;
	ld.global.f32 	%f18, [%rd19];
	add.f32 	%f19, %f17, %f18;
	ld.global.f32 	%f20, [%rd14];
	mul.f32 	%f21, %f20, 0f40800000;
	sub.f32 	%f22, %f19, %f21;
	div.rn.f32 	%f23, %f22, %f1;
	add.s64 	%rd20, %rd1, %rd13;
	st.global.f32 	[%rd20], %f23;
	setp.lt.s32 	%p6, %r47, %r4;
	selp.b32 	%r49, 0, %r6, %p6;
	add.s32 	%r50, %r49, %r47;
	add.s32 	%r51, %r50, 1;
	cvt.s64.s32 	%rd21, %r49;
	add.s64 	%rd22, %rd21, %rd12;
	add.s64 	%rd23, %rd22, 1;
	shl.b64 	%rd24, %rd23, 2;
	add.s64 	%rd25, %rd2, %rd24;
	ld.global.f32 	%f24, [%rd25+4];
	mul.wide.s32 	%rd26, %r49, 4;
	add.s64 	%rd27, %rd14, %rd26;
	ld.global.f32 	%f25, [%rd27];
	add.f32 	%f26, %f24, %f25;
	add.s64 	%rd28, %rd22, %rd15;
	shl.b64 	%rd29, %rd28, 2;
	add.s64 	%rd30, %rd2, %rd29;
	ld.global.f32 	%f27, [%rd30+4];
	add.f32 	%f28, %f26, %f27;
	add.s64 	%rd31, %rd19, %rd26;
	ld.global.f32 	%f29, [%rd31+4];
	add.f32 	%f30, %f28, %f29;
	ld.global.f32 	%f31, [%rd25];
	mul.f32 	%f32, %f31, 0f40800000;
	sub.f32 	%f33, %f30, %f32;
	div.rn.f32 	%f34, %f33, %f1;
	add.s64 	%rd32, %rd20, %rd26;
	st.global.f32 	[%rd32+4], %f34;
	setp.lt.s32 	%p7, %r51, %r4;
	selp.b32 	%r52, 0, %r6, %p7;
	add.s32 	%r53, %r52, %r51;
	add.s32 	%r54, %r53, 1;
	cvt.s64.s32 	%rd33, %r52;
	add.s64 	%rd34, %rd23, %rd33;
	add.s64 	%rd35, %rd34, 1;
	shl.b64 	%rd36, %rd35, 2;
	add.s64 	%rd37, %rd2, %rd36;
	ld.global.f32 	%f35, [%rd37+4];
	add.s32 	%r55, %r52, %r50;
	mul.wide.s32 	%rd38, %r55, 4;
	add.s64 	%rd39, %rd2, %rd38;
	ld.global.f32 	%f36, [%rd39];
	add.f32 	%f37, %f35, %f36;
	add.s64 	%rd40, %rd34, %rd15;
	shl.b64 	%rd41, %rd40, 2;
	add.s64 	%rd42, %rd2, %rd41;
	ld.global.f32 	%f38, [%rd42+4];
	add.f32 	%f39, %f37, %f38;
	sub.s64 	%rd43, %rd34, %rd15;
	shl.b64 	%rd44, %rd43, 2;
	add.s64 	%rd45, %rd2, %rd44;
	ld.global.f32 	%f40, [%rd45+4];
	add.f32 	%f41, %f39, %f40;
	ld.global.f32 	%f42, [%rd37];
	mul.f32 	%f43, %f42, 0f40800000;
	sub.f32 	%f44, %f41, %f43;
	div.rn.f32 	%f45, %f44, %f1;
	shl.b64 	%rd46, %rd34, 2;
	add.s64 	%rd47, %rd1, %rd46;
	add.s64 	%rd48, %rd47, 4;
	st.global.f32 	[%rd47+4], %f45;
	setp.lt.s32 	%p8, %r54, %r4;
	selp.b32 	%r56, 0, %r6, %p8;
	add.s32 	%r57, %r56, %r54;
	add.s32 	%r58, %r57, 1;
	cvt.s64.s32 	%rd49, %r56;
	add.s64 	%rd50, %rd35, %rd49;
	shl.b64 	%rd51, %rd50, 2;
	add.s64 	%rd52, %rd51, %rd2;
	ld.global.f32 	%f46, [%rd52+8];
	add.s32 	%r59, %r56, %r53;
	mul.wide.s32 	%rd53, %r59, 4;
	add.s64 	%rd54, %rd2, %rd53;
	ld.global.f32 	%f47, [%rd54];
	add.f32 	%f48, %f46, %f47;
	add.s64 	%rd55, %rd50, %rd15;
	shl.b64 	%rd56, %rd55, 2;
	add.s64 	%rd57, %rd2, %rd56;
	ld.global.f32 	%f49, [%rd57+4];
	add.f32 	%f50, %f48, %f49;
	sub.s64 	%rd58, %rd50, %rd15;
	shl.b64 	%rd59, %rd58, 2;
	add.s64 	%rd60, %rd2, %rd59;
	ld.global.f32 	%f51, [%rd60+4];
	add.f32 	%f52, %f50, %f51;
	ld.global.f32 	%f53, [%rd52+4];
	mul.f32 	%f54, %f53, 0f40800000;
	sub.f32 	%f55, %f52, %f54;
	div.rn.f32 	%f56, %f55, %f1;
	mul.wide.s32 	%rd61, %r56, 4;
	add.s64 	%rd62, %rd48, %rd61;
	st.global.f32 	[%rd62+4], %f56;
	add.s32 	%r64, %r64, 4;
	setp.lt.s32 	%p9, %r58, %r4;
	selp.b32 	%r60, 0, %r6, %p9;
	add.s32 	%r65, %r60, %r58;
	setp.lt.s32 	%p10, %r64, %r3;
	@%p10 bra 	$L__BB0_6;
$L__BB0_7:
	ret;

}


// ===== COMPILED SASS (sm_100) =====

	.target	sm_100

	.elftype	@"ET_EXEC"


//--------------------- .note.nv.tkinfo           --------------------------
	.section	.note.nv.tkinfo,"",@"SHT_NOTE"
	.sectionflags	@"SHF_NOTE_NV_TKINFO"
	.tkinfo
        /*0018*/ 	.word	0x00000002
        /*0030*/ 	.string	""
        /*0030*/ 	.string	"ptxas"
        /*0030*/ 	.string	"Cuda compilation tools, release 13.0, V13.0.88"
        /*0030*/ 	.string	"Build cuda_13.0.r13.0/compiler.36424714_0"
        /*0030*/ 	.string	"-arch sm_100 -m 64 "



//--------------------- .note.nv.cuinfo           --------------------------
	.section	.note.nv.cuinfo,"",@"SHT_NOTE"
	.sectionflags	@"SHF_NOTE_NV_CUINFO"
        /*0018*/ 	.short	0x0002
        /*001a*/ 	.short	0x0064
        /*001c*/ 	.short	0x0082
	.zero		2


//--------------------- .nv.info                  --------------------------
	.section	.nv.info,"",@"SHT_CUDA_INFO"
	.align	4


	//----- nvinfo : EIATTR_REGCOUNT
	.align		4
        /*0000*/ 	.byte	0x04, 0x2f
        /*0002*/ 	.short	(.L_1 - .L_0)
	.align		4
.L_0:
        /*0004*/ 	.word	index@(_Z3add10GridStrideILi2EEfPfS1_)
        /*0008*/ 	.word	0x00000022


	//----- nvinfo : EIATTR_FRAME_SIZE
	.align		4
.L_1:
        /*000c*/ 	.byte	0x04, 0x11
        /*000e*/ 	.short	(.L_3 - .L_2)
	.align		4
.L_2:
        /*0010*/ 	.word	index@($__internal_0_$__cuda_sm3x_div_rn_noftz_f32_slowpath)
        /*0014*/ 	.word	0x00000000


	//----- nvinfo : EIATTR_FRAME_SIZE
	.align		4
.L_3:
        /*0018*/ 	.byte	0x04, 0x11
        /*001a*/ 	.short	(.L_5 - .L_4)
	.align		4
.L_4:
        /*001c*/ 	.word	index@(_Z3add10GridStrideILi2EEfPfS1_)
        /*0020*/ 	.word	0x00000000


	//----- nvinfo : EIATTR_MIN_STACK_SIZE
	.align		4
.L_5:
        /*0024*/ 	.byte	0x04, 0x12
        /*0026*/ 	.short	(.L_7 - .L_6)
	.align		4
.L_6:
        /*0028*/ 	.word	index@(_Z3add10GridStrideILi2EEfPfS1_)
        /*002c*/ 	.word	0x00000000
.L_7:


//--------------------- .nv.compat                --------------------------
	.section	.nv.compat,"",@"SHT_CUDA_COMPAT_INFO"
	.align	4
        /*0000*/ 	.byte	0x02, 0x09, 0x00, 0x00, 0x02, 0x02, 0x01, 0x00, 0x02, 0x05, 0x05, 0x00, 0x03, 0x07, 0x01, 0x01
        /*0010*/ 	.byte	0x02, 0x03, 0x00, 0x00, 0x02, 0x06, 0x01, 0x00, 0x04, 0x0b, 0x08, 0x00, 0x01, 0x00, 0x00, 0x00
        /*0020*/ 	.byte	0x00, 0x00, 0x00, 0x00


//--------------------- .nv.info._Z3add10GridStrideILi2EEfPfS1_ --------------------------
	.section	.nv.info._Z3add10GridStrideILi2EEfPfS1_,"",@"SHT_CUDA_INFO"
	.sectionflags	@""
	.align	4


	//----- nvinfo : EIATTR_CUDA_API_VERSION
	.align		4
        /*0000*/ 	.byte	0x04, 0x37
        /*0002*/ 	.short	(.L_9 - .L_8)
.L_8:
        /*0004*/ 	.word	0x00000082


	//----- nvinfo : EIATTR_KPARAM_INFO
	.align		4
.L_9:
        /*0008*/ 	.byte	0x04, 0x17
        /*000a*/ 	.short	(.L_11 - .L_10)
.L_10:
        /*000c*/ 	.word	0x00000000
        /*0010*/ 	.short	0x0003
        /*0012*/ 	.short	0x0028
        /*0014*/ 	.byte	0x00, 0xf5, 0x21, 0x00


	//----- nvinfo : EIATTR_KPARAM_INFO
	.align		4
.L_11:
        /*0018*/ 	.byte	0x04, 0x17
        /*001a*/ 	.short	(.L_13 - .L_12)
.L_12:
        /*001c*/ 	.word	0x00000000
        /*0020*/ 	.short	0x0002
        /*0022*/ 	.short	0x0020
        /*0024*/ 	.byte	0x00, 0xf5, 0x21, 0x00


	//----- nvinfo : EIATTR_KPARAM_INFO
	.align		4
.L_13:
        /*0028*/ 	.byte	0x04, 0x17
        /*002a*/ 	.short	(.L_15 - .L_14)
.L_14:
        /*002c*/ 	.word	0x00000000
        /*0030*/ 	.short	0x0001
        /*0032*/ 	.short	0x0018
        /*0034*/ 	.byte	0x00, 0xf0, 0x11, 0x00


	//----- nvinfo : EIATTR_KPARAM_INFO
	.align		4
.L_15:
        /*0038*/ 	.byte	0x04, 0x17
        /*003a*/ 	.short	(.L_17 - .L_16)
.L_16:
        /*003c*/ 	.word	0x00000000
        /*0040*/ 	.short	0x0000
        /*0042*/ 	.short	0x0000
        /*0044*/ 	.byte	0x00, 0xf0, 0x61, 0x00


	//----- nvinfo : EIATTR_SPARSE_MMA_MASK
	.align		4
.L_17:
        /*0048*/ 	.byte	0x03, 0x50
        /*004a*/ 	.short	0x0000


	//----- nvinfo : EIATTR_MAXREG_COUNT
	.align		4
        /*004c*/ 	.byte	0x03, 0x1b
        /*004e*/ 	.short	0x00ff


	//----- nvinfo : EIATTR_MERCURY_ISA_VERSION
	.align		4
        /*0050*/ 	.byte	0x03, 0x5f
        /*0052*/ 	.short	0x0101


	//----- nvinfo : EIATTR_VRC_CTA_INIT_COUNT
	.align		4
        /*0054*/ 	.byte	0x02, 0x4a
	.zero		1
	.zero		1


	//----- nvinfo : EIATTR_EXIT_INSTR_OFFSETS
	.align		4
        /*0058*/ 	.byte	0x04, 0x1c
        /*005a*/ 	.short	(.L_19 - .L_18)


	//   ....[0]....
.L_18:
        /*005c*/ 	.word	0x00000570


	//   ....[1]....
        /*0060*/ 	.word	0x000008e0


	//   ....[2]....
        /*0064*/ 	.word	0x000013e0


	//----- nvinfo : EIATTR_CRS_STACK_SIZE
	.align		4
.L_19:
        /*0068*/ 	.byte	0x04, 0x1e
        /*006a*/ 	.short	(.L_21 - .L_20)
.L_20:
        /*006c*/ 	.word	0x00000000


	//----- nvinfo : EIATTR_CBANK_PARAM_SIZE
	.align		4
.L_21:
        /*0070*/ 	.byte	0x03, 0x19
        /*0072*/ 	.short	0x0030


	//----- nvinfo : EIATTR_PARAM_CBANK
	.align		4
        /*0074*/ 	.byte	0x04, 0x0a
        /*0076*/ 	.short	(.L_23 - .L_22)
	.align		4
.L_22:
        /*0078*/ 	.word	index@(.nv.constant0._Z3add10GridStrideILi2EEfPfS1_)
        /*007c*/ 	.short	0x0380
        /*007e*/ 	.short	0x0030


	//----- nvinfo : EIATTR_SW_WAR
	.align		4
.L_23:
        /*0080*/ 	.byte	0x04, 0x36
        /*0082*/ 	.short	(.L_25 - .L_24)
.L_24:
        /*0084*/ 	.word	0x00000008
.L_25:


//--------------------- .nv.callgraph             --------------------------
	.section	.nv.callgraph,"",@"SHT_CUDA_CALLGRAPH"
	.align	4
	.sectionentsize	8
	.align		4
        /*0000*/ 	.word	0x00000000
	.align		4
        /*0004*/ 	.word	0xffffffff
	.align		4
        /*0008*/ 	.word	0x00000000
	.align		4
        /*000c*/ 	.word	0xfffffffe
	.align		4
        /*0010*/ 	.word	0x00000000
	.align		4
        /*0014*/ 	.word	0xfffffffd
	.align		4
        /*0018*/ 	.word	0x00000000
	.align		4
        /*001c*/ 	.word	0xfffffffc


//--------------------- .text._Z3add10GridStrideILi2EEfPfS1_ --------------------------
	.section	.text._Z3add10GridStrideILi2EEfPfS1_,"ax",@progbits
	.align	128
        .global         _Z3add10GridStrideILi2EEfPfS1_
        .type           _Z3add10GridStrideILi2EEfPfS1_,@function
        .size           _Z3add10GridStrideILi2EEfPfS1_,(.L_x_26 - _Z3add10GridStrideILi2EEfPfS1_)
        .other          _Z3add10GridStrideILi2EEfPfS1_,@"STO_CUDA_ENTRY STV_DEFAULT"
_Z3add10GridStrideILi2EEfPfS1_:
.text._Z3add10GridStrideILi2EEfPfS1_:
[----:B------:R-:W-:Y:S01]  /*0000*/  LDC R1, c[0x0][0x37c] ;  /* 0x0000df00ff017b82 */ /* 0x000fe20000000800 */
[----:B------:R-:W0:Y:S07]  /*0010*/  LDCU UR5, c[0x0][0x360] ;  /* 0x00006c00ff0577ac */ /* 0x000e2e0008000800 */
[----:B------:R-:W1:Y:S01]  /*0020*/  LDC.64 R2, c[0x0][0x380] ;  /* 0x0000e000ff027b82 */ /* 0x000e620000000a00 */
[----:B------:R-:W2:Y:S01]  /*0030*/  S2R R10, SR_TID.X ;  /* 0x00000000000a7919 */ /* 0x000ea20000002100 */
[----:B------:R-:W0:Y:S01]  /*0040*/  LDCU UR4, c[0x0][0x370] ;  /* 0x00006e00ff0477ac */ /* 0x000e220008000800 */
[----:B------:R-:W3:Y:S01]  /*0050*/  LDCU UR8, c[0x0][0x390] ;  /* 0x00007200ff0877ac */ /* 0x000ee20008000800 */
[----:B0-----:R-:W-:Y:S01]  /*0060*/  UIMAD UR4, UR5, UR4, URZ ;  /* 0x00000004050472a4 */ /* 0x001fe2000f8e02ff */
[----:B-1----:R-:W-:Y:S01]  /*0070*/  IABS R0, R3 ;  /* 0x0000000300007213 */ /* 0x002fe20000000000 */
[----:B------:R-:W-:-:S04]  /*0080*/  IMAD R13, R3, R2, RZ ;  /* 0x00000002030d7224 */ /* 0x000fc800078e02ff */
[----:B------:R-:W-:Y:S01]  /*0090*/  IMAD R7, RZ, RZ, -UR4 ;  /* 0x80000004ff077e24 */ /* 0x000fe2000f8e02ff */
[----:B------:R-:W-:Y:S02]  /*00a0*/  ISETP.NE.U32.AND P2, PT, RZ, UR4, PT ;  /* 0x00000004ff007c0c */ /* 0x000fe4000bf45070 */
[----:B------:R-:W0:Y:S08]  /*00b0*/  I2F.U32.RP R6, UR4 ;  /* 0x0000000400067d06 */ /* 0x000e300008209000 */
[----:B0-----:R-:W0:Y:S02]  /*00c0*/  MUFU.RCP R6, R6 ;  /* 0x0000000600067308 */ /* 0x001e240000001000 */
[----:B0-----:R-:W-:-:S06]  /*00d0*/  VIADD R4, R6, 0xffffffe ;  /* 0x0ffffffe06047836 */ /* 0x001fcc0000000000 */
[----:B------:R-:W0:Y:S08]  /*00e0*/  I2F.RP R6, R0 ;  /* 0x0000000000067306 */ /* 0x000e300000209400 */
[----:B------:R1:W4:Y:S08]  /*00f0*/  F2I.FTZ.U32.TRUNC.NTZ R5, R4 ;  /* 0x0000000400057305 */ /* 0x000330000021f000 */
[----:B0-----:R-:W0:Y:S01]  /*0100*/  MUFU.RCP R6, R6 ;  /* 0x0000000600067308 */ /* 0x001e220000001000 */
[----:B-1----:R-:W-:-:S02]  /*0110*/  IMAD.MOV.U32 R4, RZ, RZ, RZ ;  /* 0x000000ffff047224 */ /* 0x002fc400078e00ff */
[----:B----4-:R-:W-:-:S04]  /*0120*/  IMAD R7, R7, R5, RZ ;  /* 0x0000000507077224 */ /* 0x010fc800078e02ff */
[----:B------:R-:W-:Y:S02]  /*0130*/  IMAD.HI.U32 R8, R5, R7, R4 ;  /* 0x0000000705087227 */ /* 0x000fe400078e0004 */
[----:B------:R-:W2:Y:S04]  /*0140*/  S2R R7, SR_CTAID.X ;  /* 0x0000000000077919 */ /* 0x000ea80000002500 */
[----:B------:R-:W-:-:S04]  /*0150*/  IMAD.HI.U32 R5, R8, R13, RZ ;  /* 0x0000000d08057227 */ /* 0x000fc800078e00ff */
[----:B0-----:R-:W-:Y:S01]  /*0160*/  VIADD R8, R6, 0xffffffe ;  /* 0x0ffffffe06087836 */ /* 0x001fe20000000000 */
[----:B------:R-:W-:-:S03]  /*0170*/  IADD3 R4, PT, PT, -R5, RZ, RZ ;  /* 0x000000ff05047210 */ /* 0x000fc60007ffe1ff */
[----:B------:R0:W1:Y:S02]  /*0180*/  F2I.FTZ.U32.TRUNC.NTZ R9, R8 ;  /* 0x0000000800097305 */ /* 0x000064000021f000 */
[----:B------:R-:W-:-:S05]  /*0190*/  IMAD R4, R4, UR4, R13 ;  /* 0x0000000404047c24 */ /* 0x000fca000f8e020d */
[----:B------:R-:W-:Y:S01]  /*01a0*/  ISETP.GE.U32.AND P0, PT, R4, UR4, PT ;  /* 0x0000000404007c0c */ /* 0x000fe2000bf06070 */
[----:B0-----:R-:W-:-:S12]  /*01b0*/  IMAD.MOV.U32 R8, RZ, RZ, RZ ;  /* 0x000000ffff087224 */ /* 0x001fd800078e00ff */
[----:B------:R-:W-:Y:S02]  /*01c0*/  @P0 VIADD R4, R4, -UR4 ;  /* 0x8000000404040c36 */ /* 0x000fe40008000000 */
[----:B------:R-:W-:Y:S02]  /*01d0*/  @P0 VIADD R5, R5, 0x1 ;  /* 0x0000000105050836 */ /* 0x000fe40000000000 */
[----:B--2---:R-:W-:Y:S01]  /*01e0*/  IMAD R6, R7, UR5, R10 ;  /* 0x0000000507067c24 */ /* 0x004fe2000f8e020a */
[----:B------:R-:W-:Y:S01]  /*01f0*/  ISETP.GE.U32.AND P1, PT, R4, UR4, PT ;  /* 0x0000000404007c0c */ /* 0x000fe2000bf26070 */
[----:B-1----:R-:W-:-:S04]  /*0200*/  IMAD.MOV R4, RZ, RZ, -R9 ;  /* 0x000000ffff047224 */ /* 0x002fc800078e0a09 */
[----:B------:R-:W-:Y:S01]  /*0210*/  IMAD.MOV.U32 R7, RZ, RZ, R4 ;  /* 0x000000ffff077224 */ /* 0x000fe200078e0004 */
[----:B------:R-:W-:-:S03]  /*0220*/  IABS R4, R2 ;  /* 0x0000000200047213 */ /* 0x000fc60000000000 */
[----:B------:R-:W-:-:S04]  /*0230*/  IMAD R7, R7, R0, RZ ;  /* 0x0000000007077224 */ /* 0x000fc800078e02ff */
[----:B------:R-:W-:Y:S01]  /*0240*/  @P1 IADD3 R5, PT, PT, R5, 0x1, RZ ;  /* 0x0000000105051810 */ /* 0x000fe20007ffe0ff */
[----:B------:R-:W-:Y:S01]  /*0250*/  IMAD.HI.U32 R8, R9, R7, R8 ;  /* 0x0000000709087227 */ /* 0x000fe200078e0008 */
[----:B------:R-:W-:Y:S01]  /*0260*/  @!P2 LOP3.LUT R5, RZ, UR4, RZ, 0x33, !PT ;  /* 0x00000004ff05ac12 */ /* 0x000fe2000f8e33ff */
[----:B------:R-:W0:Y:S04]  /*0270*/  LDCU.64 UR4, c[0x0][0x388] ;  /* 0x00007100ff0477ac */ /* 0x000e280008000a00 */
[----:B------:R-:W-:-:S05]  /*0280*/  IMAD R6, R5, R6, R6 ;  /* 0x0000000605067224 */ /* 0x000fca00078e0206 */
[----:B------:R-:W-:-:S04]  /*0290*/  IABS R10, R6 ;  /* 0x00000006000a7213 */ /* 0x000fc80000000000 */
[----:B------:R-:W-:Y:S02]  /*02a0*/  MOV R7, R10 ;  /* 0x0000000a00077202 */ /* 0x000fe40000000f00 */
[----:B------:R-:W1:Y:S03]  /*02b0*/  I2F.RP R10, R4 ;  /* 0x00000004000a7306 */ /* 0x000e660000209400 */
[----:B------:R-:W-:-:S04]  /*02c0*/  IMAD.HI.U32 R8, R8, R7, RZ ;  /* 0x0000000708087227 */ /* 0x000fc800078e00ff */
[----:B------:R-:W-:-:S04]  /*02d0*/  IMAD.MOV R9, RZ, RZ, -R8 ;  /* 0x000000ffff097224 */ /* 0x000fc800078e0a08 */
[C---:B------:R-:W-:Y:S01]  /*02e0*/  IMAD R7, R0.reuse, R9, R7 ;  /* 0x0000000900077224 */ /* 0x040fe200078e0207 */
[----:B-1----:R-:W1:Y:S04]  /*02f0*/  MUFU.RCP R10, R10 ;  /* 0x0000000a000a7308 */ /* 0x002e680000001000 */
[----:B------:R-:W-:-:S13]  /*0300*/  ISETP.GT.U32.AND P2, PT, R0, R7, PT ;  /* 0x000000070000720c */ /* 0x000fda0003f44070 */
[----:B------:R-:W-:Y:S01]  /*0310*/  @!P2 IMAD.IADD R7, R7, 0x1, -R0 ;  /* 0x000000010707a824 */ /* 0x000fe200078e0a00 */
[----:B------:R-:W-:Y:S01]  /*0320*/  @!P2 IADD3 R8, PT, PT, R8, 0x1, RZ ;  /* 0x000000010808a810 */ /* 0x000fe20007ffe0ff */
[----:B-1----:R-:W-:Y:S01]  /*0330*/  VIADD R9, R10, 0xffffffe ;  /* 0x0ffffffe0a097836 */ /* 0x002fe20000000000 */
[----:B------:R-:W-:Y:S02]  /*0340*/  ISETP.NE.AND P2, PT, R3, RZ, PT ;  /* 0x000000ff0300720c */ /* 0x000fe40003f45270 */
[----:B------:R-:W-:Y:S02]  /*0350*/  ISETP.GE.U32.AND P0, PT, R7, R0, PT ;  /* 0x000000000700720c */ /* 0x000fe40003f06070 */
[----:B------:R-:W-:Y:S01]  /*0360*/  LOP3.LUT R0, R6, R3, RZ, 0x3c, !PT ;  /* 0x0000000306007212 */ /* 0x000fe200078e3cff */
[----:B------:R-:W1:Y:S03]  /*0370*/  F2I.FTZ.U32.TRUNC.NTZ R9, R9 ;  /* 0x0000000900097305 */ /* 0x000e66000021f000 */
[----:B------:R-:W-:-:S07]  /*0380*/  ISETP.GE.AND P1, PT, R0, RZ, PT ;  /* 0x000000ff0000720c */ /* 0x000fce0003f26270 */
[----:B------:R-:W-:-:S04]  /*0390*/  @P0 VIADD R8, R8, 0x1 ;  /* 0x0000000108080836 */ /* 0x000fc80000000000 */
[----:B------:R-:W-:Y:S02]  /*03a0*/  IMAD.MOV.U32 R7, RZ, RZ, R8 ;  /* 0x000000ffff077224 */ /* 0x000fe400078e0008 */
[----:B-1----:R-:W-:Y:S02]  /*03b0*/  IMAD.MOV R11, RZ, RZ, -R9 ;  /* 0x000000ffff0b7224 */ /* 0x002fe400078e0a09 */
[----:B------:R-:W-:Y:S01]  /*03c0*/  IMAD.MOV.U32 R8, RZ, RZ, RZ ;  /* 0x000000ffff087224 */ /* 0x000fe200078e00ff */
[----:B------:R-:W-:Y:S01]  /*03d0*/  @!P1 IADD3 R7, PT, PT, -R7, RZ, RZ ;  /* 0x000000ff07079210 */ /* 0x000fe20007ffe1ff */
[----:B------:R-:W-:Y:S01]  /*03e0*/  IMAD R11, R11, R4, RZ ;  /* 0x000000040b0b7224 */ /* 0x000fe200078e02ff */
[----:B------:R-:W-:-:S03]  /*03f0*/  @!P2 LOP3.LUT R7, RZ, R3, RZ, 0x33, !PT ;  /* 0x00000003ff07a212 */ /* 0x000fc600078e33ff */
[----:B------:R-:W-:Y:S01]  /*0400*/  IMAD.HI.U32 R8, R9, R11, R8 ;  /* 0x0000000b09087227 */ /* 0x000fe200078e0008 */
[----:B------:R-:W-:Y:S02]  /*0410*/  IABS R0, R7 ;  /* 0x0000000700007213 */ /* 0x000fe40000000000 */
[----:B------:R-:W-:Y:S01]  /*0420*/  ISETP.GE.AND P2, PT, R7, RZ, PT ;  /* 0x000000ff0700720c */ /* 0x000fe20003f46270 */
[----:B------:R-:W-:Y:S02]  /*0430*/  IMAD.MOV R7, RZ, RZ, -R7 ;  /* 0x000000ffff077224 */ /* 0x000fe400078e0a07 */
[----:B------:R-:W-:Y:S01]  /*0440*/  IMAD.MOV.U32 R9, RZ, RZ, R0 ;  /* 0x000000ffff097224 */ /* 0x000fe200078e0000 */
[----:B------:R-:W-:Y:S01]  /*0450*/  IADD3 R0, PT, PT, R5, 0x1, R6 ;  /* 0x0000000105007810 */ /* 0x000fe20007ffe006 */
[----:B0-----:R-:W-:Y:S02]  /*0460*/  VIADD R11, R2, UR4 ;  /* 0x00000004020b7c36 */ /* 0x001fe40008000000 */
[----:B------:R-:W-:Y:S01]  /*0470*/  IMAD.HI.U32 R8, R8, R9, RZ ;  /* 0x0000000908087227 */ /* 0x000fe200078e00ff */
[----:B------:R-:W-:-:S03]  /*0480*/  VIMNMX R13, PT, PT, R13, R0, PT ;  /* 0x000000000d0d7248 */ /* 0x000fc60003fe0100 */
[----:B------:R-:W-:Y:S02]  /*0490*/  IMAD.MOV R8, RZ, RZ, -R8 ;  /* 0x000000ffff087224 */ /* 0x000fe400078e0a08 */
[----:B------:R-:W-:Y:S02]  /*04a0*/  IMAD R0, R3, R7, R6 ;  /* 0x0000000703007224 */ /* 0x000fe400078e0206 */
[----:B------:R-:W-:-:S05]  /*04b0*/  IMAD R9, R4, R8, R9 ;  /* 0x0000000804097224 */ /* 0x000fca00078e0209 */
[----:B------:R-:W-:-:S13]  /*04c0*/  ISETP.GT.U32.AND P0, PT, R4, R9, PT ;  /* 0x000000090400720c */ /* 0x000fda0003f04070 */
[----:B------:R-:W-:Y:S02]  /*04d0*/  @!P0 IADD3 R9, PT, PT, R9, -R4, RZ ;  /* 0x8000000409098210 */ /* 0x000fe40007ffe0ff */
[----:B------:R-:W-:Y:S02]  /*04e0*/  ISETP.NE.AND P0, PT, R2, RZ, PT ;  /* 0x000000ff0200720c */ /* 0x000fe40003f05270 */
[----:B------:R-:W-:-:S13]  /*04f0*/  ISETP.GT.U32.AND P1, PT, R4, R9, PT ;  /* 0x000000090400720c */ /* 0x000fda0003f24070 */
[----:B------:R-:W-:-:S04]  /*0500*/  @!P1 IMAD.IADD R9, R9, 0x1, -R4 ;  /* 0x0000000109099824 */ /* 0x000fc800078e0a04 */
[----:B------:R-:W-:Y:S01]  /*0510*/  @!P2 IMAD.MOV R9, RZ, RZ, -R9 ;  /* 0x000000ffff09a224 */ /* 0x000fe200078e0a09 */
[----:B------:R-:W-:Y:S02]  /*0520*/  @!P0 LOP3.LUT R9, RZ, R2, RZ, 0x33, !PT ;  /* 0x00000002ff098212 */ /* 0x000fe400078e33ff */
[----:B------:R-:W-:Y:S02]  /*0530*/  ISETP.GE.AND P0, PT, R6, R13, PT ;  /* 0x0000000d0600720c */ /* 0x000fe40003f06270 */
[----:B------:R-:W-:-:S05]  /*0540*/  IADD3 R9, PT, PT, R9, UR4, RZ ;  /* 0x0000000409097c10 */ /* 0x000fca000fffe0ff */
[----:B---3--:R-:W-:-:S04]  /*0550*/  IMAD R9, R9, UR8, R0 ;  /* 0x0000000809097c24 */ /* 0x008fc8000f8e0200 */
[----:B------:R-:W-:Y:S02]  /*0560*/  VIADD R22, R9, UR5 ;  /* 0x0000000509167c36 */ /* 0x000fe40008000000 */
[----:B------:R-:W-:Y:S05]  /*0570*/  @P0 EXIT ;  /* 0x000000000000094d */ /* 0x000fea0003800000 */
[----:B------:R-:W0:Y:S01]  /*0580*/  LDC R8, c[0x0][0x398] ;  /* 0x0000e600ff087b82 */ /* 0x000e220000000800 */
[----:B------:R-:W-:Y:S01]  /*0590*/  IMAD.IADD R0, R13, 0x1, -R6 ;  /* 0x000000010d007824 */ /* 0x000fe200078e0a06 */
[----:B------:R-:W-:Y:S01]  /*05a0*/  LOP3.LUT R9, RZ, R11, RZ, 0x33, !PT ;  /* 0x0000000bff097212 */ /* 0x000fe200078e33ff */
[----:B------:R-:W1:Y:S01]  /*05b0*/  LDCU.64 UR6, c[0x0][0x358] ;  /* 0x00006b00ff0677ac */ /* 0x000e620008000a00 */
[----:B------:R-:W-:Y:S01]  /*05c0*/  BSSY.RECONVERGENT B0, `(.L_x_0) ;  /* 0x000002f000007945 */ /* 0x000fe20003800200 */
[----:B------:R-:W-:Y:S02]  /*05d0*/  MOV R10, R6 ;  /* 0x00000006000a7202 */ /* 0x000fe40000000f00 */
[----:B------:R-:W-:Y:S01]  /*05e0*/  LOP3.LUT P0, R0, R0, 0x3, RZ, 0xc0, !PT ;  /* 0x0000000300007812 */ /* 0x000fe2000780c0ff */
[----:B------:R-:W-:Y:S02]  /*05f0*/  VIADD R9, R9, UR8 ;  /* 0x0000000809097c36 */ /* 0x000fe40008000000 */
[----:B0-----:R-:W-:-:S10]  /*0600*/  FMUL R8, R8, R8 ;  /* 0x0000000808087220 */ /* 0x001fd40000400000 */
[----:B-1----:R-:W-:Y:S05]  /*0610*/  @!P0 BRA `(.L_x_1) ;  /* 0x0000000000a48947 */ /* 0x002fea0003800000 */
[----:B------:R-:W0:Y:S01]  /*0620*/  LDC R3, c[0x0][0x390] ;  /* 0x0000e400ff037b82 */ /* 0x000e220000000800 */
[----:B------:R-:W-:Y:S02]  /*0630*/  IMAD.MOV R5, RZ, RZ, -R0 ;  /* 0x000000ffff057224 */ /* 0x000fe400078e0a00 */
[----:B------:R-:W-:-:S05]  /*0640*/  IMAD.MOV.U32 R10, RZ, RZ, R6 ;  /* 0x000000ffff0a7224 */ /* 0x000fca00078e0006 */
[----:B------:R-:W1:Y:S08]  /*0650*/  LDC.64 R16, c[0x0][0x3a0] ;  /* 0x0000e800ff107b82 */ /* 0x000e700000000a00 */
[----:B------:R-:W2:Y:S02]  /*0660*/  LDC.64 R14, c[0x0][0x3a8] ;  /* 0x0000ea00ff0e7b82 */ /* 0x000ea40000000a00 */
.L_x_4:
[C---:B-1----:R-:W-:Y:S01]  /*0670*/  IMAD.WIDE R18, R22.reuse, 0x4, R16 ;  /* 0x0000000416127825 */ /* 0x042fe200078e0210 */
[----:B0-----:R-:W-:-:S04]  /*0680*/  IADD3 R25, PT, PT, R22, -R3, RZ ;  /* 0x8000000316197210 */ /* 0x001fc80007ffe0ff */
[----:B------:R-:W3:Y:S01]  /*0690*/  LDG.E R0, desc[UR6][R18.64+0x4] ;  /* 0x0000040612007981 */ /* 0x000ee2000c1e1900 */
[----:B------:R-:W-:-:S03]  /*06a0*/  IMAD.WIDE R20, R3, 0x4, R18 ;  /* 0x0000000403147825 */ /* 0x000fc600078e0212 */
[----:B------:R-:W3:Y:S01]  /*06b0*/  LDG.E R7, desc[UR6][R18.64+-0x4] ;  /* 0xfffffc0612077981 */ /* 0x000ee2000c1e1900 */
[----:B------:R-:W-:-:S03]  /*06c0*/  IMAD.WIDE R24, R25, 0x4, R16 ;  /* 0x0000000419187825 */ /* 0x000fc600078e0210 */
[----:B------:R-:W4:Y:S04]  /*06d0*/  LDG.E R21, desc[UR6][R20.64] ;  /* 0x0000000614157981 */ /* 0x000f28000c1e1900 */
[----:B------:R-:W5:Y:S04]  /*06e0*/  LDG.E R25, desc[UR6][R24.64] ;  /* 0x0000000618197981 */ /* 0x000f68000c1e1900 */
[----:B------:R-:W2:Y:S01]  /*06f0*/  LDG.E R23, desc[UR6][R18.64] ;  /* 0x0000000612177981 */ /* 0x000ea2000c1e1900 */
[----:B------:R-:W0:Y:S01]  /*0700*/  MUFU.RCP R27, R8 ;  /* 0x00000008001b7308 */ /* 0x000e220000001000 */
[----:B------:R-:W-:Y:S01]  /*0710*/  BSSY.RECONVERGENT B1, `(.L_x_2) ;  /* 0x0000010000017945 */ /* 0x000fe20003800200 */
[----:B------:R-:W-:-:S02]  /*0720*/  VIADD R4, R22, 0x1 ;  /* 0x0000000116047836 */ /* 0x000fc40000000000 */
[----:B0-----:R-:W-:-:S04]  /*0730*/  FFMA R2, -R8, R27, 1 ;  /* 0x3f80000008027423 */ /* 0x001fc8000000011b */
[----:B------:R-:W-:Y:S01]  /*0740*/  FFMA R27, R27, R2, R27 ;  /* 0x000000021b1b7223 */ /* 0x000fe2000000001b */
[----:B---3--:R-:W-:-:S04]  /*0750*/  FADD R0, R0, R7 ;  /* 0x0000000700007221 */ /* 0x008fc80000000000 */
[----:B----4-:R-:W-:-:S04]  /*0760*/  FADD R0, R0, R21 ;  /* 0x0000001500007221 */ /* 0x010fc80000000000 */
[----:B-----5:R-:W-:-:S04]  /*0770*/  FADD R0, R0, R25 ;  /* 0x0000001900007221 */ /* 0x020fc80000000000 */
[----:B--2---:R-:W-:-:S04]  /*0780*/  FFMA R0, R23, -4, R0 ;  /* 0xc080000017007823 */ /* 0x004fc80000000000 */
[----:B------:R-:W0:Y:S01]  /*0790*/  FCHK P0, R0, R8 ;  /* 0x0000000800007302 */ /* 0x000e220000000000 */
[----:B------:R-:W-:-:S04]  /*07a0*/  FFMA R2, R0, R27, RZ ;  /* 0x0000001b00027223 */ /* 0x000fc800000000ff */
[----:B------:R-:W-:-:S04]  /*07b0*/  FFMA R7, -R8, R2, R0 ;  /* 0x0000000208077223 */ /* 0x000fc80000000100 */
[----:B------:R-:W-:Y:S01]  /*07c0*/  FFMA R7, R27, R7, R2 ;  /* 0x000000071b077223 */ /* 0x000fe20000000002 */
[----:B0-----:R-:W-:Y:S06]  /*07d0*/  @!P0 BRA `(.L_x_3) ;  /* 0x00000000000c8947 */ /* 0x001fec0003800000 */
[----:B------:R-:W-:-:S07]  /*07e0*/  MOV R12, 0x800 ;  /* 0x00000800000c7802 */ /* 0x000fce0000000f00 */
[----:B------:R-:W-:Y:S05]  /*07f0*/  CALL.REL.NOINC `($__internal_0_$__cuda_sm3x_div_rn_noftz_f32_slowpath) ;  /* 0x0000000800fc7944 */ /* 0x000fea0003c00000 */
[----:B------:R-:W-:-:S07]  /*0800*/  IMAD.MOV.U32 R7, RZ, RZ, R0 ;  /* 0x000000ffff077224 */ /* 0x000fce00078e0000 */
.L_x_3:
[----:B------:R-:W-:Y:S05]  /*0810*/  BSYNC.RECONVERGENT B1 ;  /* 0x0000000000017941 */ /* 0x000fea0003800200 */
.L_x_2:
[----:B------:R-:W-:Y:S01]  /*0820*/  IMAD.WIDE R18, R22, 0x4, R14 ;  /* 0x0000000416127825 */ /* 0x000fe200078e020e */
[----:B------:R-:W-:-:S03]  /*0830*/  ISETP.GE.AND P0, PT, R4, R11, PT ;  /* 0x0000000b0400720c */ /* 0x000fc60003f06270 */
[----:B------:R-:W-:Y:S01]  /*0840*/  VIADD R5, R5, 0x1 ;  /* 0x0000000105057836 */ /* 0x000fe20000000000 */
[----:B------:R3:W-:Y:S01]  /*0850*/  STG.E desc[UR6][R18.64], R7 ;  /* 0x0000000712007986 */ /* 0x0007e2000c101906 */
[----:B------:R-:W-:Y:S01]  /*0860*/  SEL R21, R9, RZ, P0 ;  /* 0x000000ff09157207 */ /* 0x000fe20000000000 */
[----:B------:R-:W-:Y:S02]  /*0870*/  VIADD R10, R10, 0x1 ;  /* 0x000000010a0a7836 */ /* 0x000fe40000000000 */
[----:B------:R-:W-:Y:S02]  /*0880*/  ISETP.NE.AND P1, PT, R5, RZ, PT ;  /* 0x000000ff0500720c */ /* 0x000fe40003f25270 */
[----:B------:R-:W-:-:S11]  /*0890*/  IADD3 R22, PT, PT, R4, R21, RZ ;  /* 0x0000001504167210 */ /* 0x000fd60007ffe0ff */
[----:B---3--:R-:W-:Y:S05]  /*08a0*/  @P1 BRA `(.L_x_4) ;  /* 0xfffffffc00701947 */ /* 0x008fea000383ffff */
.L_x_1:
[----:B------:R-:W-:Y:S05]  /*08b0*/  BSYNC.RECONVERGENT B0 ;  /* 0x0000000000007941 */ /* 0x000fea0003800200 */
.L_x_0:
[----:B------:R-:W-:-:S05]  /*08c0*/  IMAD.IADD R0, R6, 0x1, -R13 ;  /* 0x0000000106007824 */ /* 0x000fca00078e0a0d */
[----:B------:R-:W-:-:S13]  /*08d0*/  ISETP.GT.U32.AND P0, PT, R0, -0x4, PT ;  /* 0xfffffffc0000780c */ /* 0x000fda0003f04070 */
[----:B------:R-:W-:Y:S05]  /*08e0*/  @P0 EXIT ;  /* 0x000000000000094d */ /* 0x000fea0003800000 */
[----:B------:R-:W0:Y:S01]  /*08f0*/  LDC R7, c[0x0][0x390] ;  /* 0x0000e400ff077b82 */ /* 0x000e220000000800 */
[----:B------:R-:W1:Y:S01]  /*0900*/  LDCU UR4, c[0x0][0x390] ;  /* 0x00007200ff0477ac */ /* 0x000e620008000800 */
[----:B------:R-:W2:Y:S06]  /*0910*/  LDCU UR5, c[0x0][0x390] ;  /* 0x00007200ff0577ac */ /* 0x000eac0008000800 */
[----:B------:R-:W3:Y:S01]  /*0920*/  LDC.64 R14, c[0x0][0x3a0] ;  /* 0x0000e800ff0e7b82 */ /* 0x000ee20000000a00 */
[----:B------:R-:W4:Y:S01]  /*0930*/  LDCU.64 UR8, c[0x0][0x3a0] ;  /* 0x00007400ff0877ac */ /* 0x000f220008000a00 */
[----:B------:R-:W0:Y:S06]  /*0940*/  LDCU.128 UR12, c[0x0][0x3a0] ;  /* 0x00007400ff0c77ac */ /* 0x000e2c0008000c00 */
[----:B------:R-:W0:Y:S01]  /*0950*/  LDC.64 R16, c[0x0][0x3a8] ;  /* 0x0000ea00ff107b82 */ /* 0x000e220000000a00 */
[----:B-1----:R-:W-:-:S12]  /*0960*/  USHF.R.S32.HI UR4, URZ, 0x1f, UR4 ;  /* 0x0000001fff047899 */ /* 0x002fd80008011404 */
.L_x_13:
[C---:B---3--:R-:W-:Y:S01]  /*0970*/  IMAD.WIDE R30, R22.reuse, 0x4, R14 ;  /* 0x00000004161e7825 */ /* 0x048fe200078e020e */
[----:B0-----:R-:W-:-:S04]  /*0980*/  IADD3 R29, PT, PT, R22, -R7, RZ ;  /* 0x80000007161d7210 */ /* 0x001fc80007ffe0ff */
[----:B------:R-:W3:Y:S01]  /*0990*/  LDG.E R0, desc[UR6][R30.64+0x4] ;  /* 0x000004061e007981 */ /* 0x000ee2000c1e1900 */
[----:B------:R-:W-:-:S03]  /*09a0*/  IMAD.WIDE R2, R7, 0x4, R30 ;  /* 0x0000000407027825 */ /* 0x000fc600078e021e */
[----:B------:R-:W3:Y:S01]  /*09b0*/  LDG.E R5, desc[UR6][R30.64+-0x4] ;  /* 0xfffffc061e057981 */ /* 0x000ee2000c1e1900 */
[----:B------:R-:W-:-:S03]  /*09c0*/  IMAD.WIDE R28, R29, 0x4, R14 ;  /* 0x000000041d1c7825 */ /* 0x000fc600078e020e */
[----:B------:R-:W5:Y:S04]  /*09d0*/  LDG.E R3, desc[UR6][R2.64] ;  /* 0x0000000602037981 */ /* 0x000f68000c1e1900 */
[----:B------:R-:W2:Y:S04]  /*09e0*/  LDG.E R19, desc[UR6][R28.64] ;  /* 0x000000061c137981 */ /* 0x000ea8000c1e1900 */
[----:B------:R-:W4:Y:S01]  /*09f0*/  LDG.E R4, desc[UR6][R30.64] ;  /* 0x000000061e047981 */ /* 0x000f22000c1e1900 */
[----:B------:R-:W0:Y:S01]  /*0a00*/  MUFU.RCP R21, R8 ;  /* 0x0000000800157308 */ /* 0x000e220000001000 */
[----:B------:R-:W-:Y:S01]  /*0a10*/  BSSY.RECONVERGENT B0, `(.L_x_5) ;  /* 0x0000012000007945 */ /* 0x000fe20003800200 */
[----:B0-----:R-:W-:Y:S01]  /*0a20*/  FFMA R6, -R8, R21, 1 ;  /* 0x3f80000008067423 */ /* 0x001fe20000000115 */
[----:B---3--:R-:W-:-:S04]  /*0a30*/  FADD R0, R0, R5 ;  /* 0x0000000500007221 */ /* 0x008fc80000000000 */
[----:B-----5:R-:W-:-:S04]  /*0a40*/  FADD R0, R0, R3 ;  /* 0x0000000300007221 */ /* 0x020fc80000000000 */
[----:B--2---:R-:W-:Y:S01]  /*0a50*/  FADD R19, R0, R19 ;  /* 0x0000001300137221 */ /* 0x004fe20000000000 */
[----:B------:R-:W-:Y:S01]  /*0a60*/  FFMA R0, R21, R6, R21 ;  /* 0x0000000615007223 */ /* 0x000fe20000000015 */
[----:B------:R-:W-:Y:S02]  /*0a70*/  SHF.R.S32.HI R6, RZ, 0x1f, R22 ;  /* 0x0000001fff067819 */ /* 0x000fe40000011416 */
[----:B----4-:R-:W-:Y:S01]  /*0a80*/  FFMA R19, R4, -4, R19 ;  /* 0xc080000004137823 */ /* 0x010fe20000000013 */
[----:B------:R-:W-:-:S03]  /*0a90*/  VIADD R4, R22, 0x1 ;  /* 0x0000000116047836 */ /* 0x000fc60000000000 */
[----:B------:R-:W0:Y:S01]  /*0aa0*/  FCHK P0, R19, R8 ;  /* 0x0000000813007302 */ /* 0x000e220000000000 */
[----:B------:R-:W-:-:S04]  /*0ab0*/  FFMA R5, R0, R19, RZ ;  /* 0x0000001300057223 */ /* 0x000fc800000000ff */
[----:B------:R-:W-:-:S04]  /*0ac0*/  FFMA R2, -R8, R5, R19 ;  /* 0x0000000508027223 */ /* 0x000fc80000000113 */
[----:B------:R-:W-:Y:S01]  /*0ad0*/  FFMA R27, R0, R2, R5 ;  /* 0x00000002001b7223 */ /* 0x000fe20000000005 */
[----:B0-----:R-:W-:Y:S06]  /*0ae0*/  @!P0 BRA `(.L_x_6) ;  /* 0x0000000000108947 */ /* 0x001fec0003800000 */
[----:B------:R-:W-:Y:S01]  /*0af0*/  IMAD.MOV.U32 R0, RZ, RZ, R19 ;  /* 0x000000ffff007224 */ /* 0x000fe200078e0013 */
[----:B------:R-:W-:-:S07]  /*0b00*/  MOV R12, 0xb20 ;  /* 0x00000b20000c7802 */ /* 0x000fce0000000f00 */
[----:B------:R-:W-:Y:S05]  /*0b10*/  CALL.REL.NOINC `($__internal_0_$__cuda_sm3x_div_rn_noftz_f32_slowpath) ;  /* 0x0000000800347944 */ /* 0x000fea0003c00000 */
[----:B------:R-:W-:-:S07]  /*0b20*/  MOV R27, R0 ;  /* 0x00000000001b7202 */ /* 0x000fce0000000f00 */
.L_x_6:
[----:B------:R-:W-:Y:S05]  /*0b30*/  BSYNC.RECONVERGENT B0 ;  /* 0x0000000000007941 */ /* 0x000fea0003800200 */
.L_x_5:
[----:B------:R-:W-:-:S04]  /*0b40*/  ISETP.GE.AND P0, PT, R4, R11, PT ;  /* 0x0000000b0400720c */ /* 0x000fc80003f06270 */
[----:B------:R-:W-:-:S04]  /*0b50*/  SEL R3, R9, RZ, P0 ;  /* 0x000000ff09037207 */ /* 0x000fc80000000000 */
[----:B------:R-:W-:Y:S01]  /*0b60*/  IADD3 R0, P0, PT, R3, R22, RZ ;  /* 0x0000001603007210 */ /* 0x000fe20007f1e0ff */
[----:B------:R-:W-:-:S03]  /*0b70*/  IMAD.WIDE R22, R22, 0x4, R16 ;  /* 0x0000000416167825 */ /* 0x000fc600078e0210 */
[C---:B------:R-:W-:Y:S01]  /*0b80*/  LEA.HI.X.SX32 R21, R3.reuse, R6, 0x1, P0 ;  /* 0x0000000603157211 */ /* 0x040fe200000f0eff */
[----:B------:R-:W-:Y:S01]  /*0b90*/  IMAD.WIDE R30, R3, 0x4, R30 ;  /* 0x00000004031e7825 */ /* 0x000fe200078e021e */
[C---:B------:R-:W-:Y:S01]  /*0ba0*/  IADD3 R6, P0, PT, R0.reuse, 0x1, RZ ;  /* 0x0000000100067810 */ /* 0x040fe20007f1e0ff */
[----:B------:R0:W-:Y:S01]  /*0bb0*/  STG.E desc[UR6][R22.64], R27 ;  /* 0x0000001b16007986 */ /* 0x0001e2000c101906 */
[----:B------:R-:W-:-:S03]  /*0bc0*/  IADD3 R0, P1, PT, R0, UR5, RZ ;  /* 0x0000000500007c10 */ /* 0x000fc6000ff3e0ff */
[----:B------:R-:W-:Y:S01]  /*0bd0*/  IMAD.X R5, RZ, RZ, R21, P0 ;  /* 0x000000ffff057224 */ /* 0x000fe200000e0615 */
[----:B------:R-:W-:Y:S01]  /*0be0*/  LEA R18, P0, R6, UR8, 0x2 ;  /* 0x0000000806127c11 */ /* 0x000fe2000f8010ff */
[----:B------:R-:W2:Y:S01]  /*0bf0*/  LDG.E R30, desc[UR6][R30.64] ;  /* 0x000000061e1e7981 */ /* 0x000ea2000c1e1900 */
[----:B------:R-:W-:Y:S02]  /*0c00*/  IADD3.X R21, PT, PT, R21, UR4, RZ, P1, !PT ;  /* 0x0000000415157c10 */ /* 0x000fe40008ffe4ff */
[----:B------:R-:W-:Y:S02]  /*0c10*/  LEA R20, P1, R0, UR8, 0x2 ;  /* 0x0000000800147c11 */ /* 0x000fe4000f8210ff */
[----:B------:R-:W-:Y:S02]  /*0c20*/  LEA.HI.X R19, R6, UR9, R5, 0x2, P0 ;  /* 0x0000000906137c11 */ /* 0x000fe400080f1405 */
[----:B------:R-:W-:Y:S01]  /*0c30*/  LEA.HI.X R21, R0, UR9, R21, 0x2, P1 ;  /* 0x0000000900157c11 */ /* 0x000fe200088f1415 */
[----:B------:R-:W-:-:S02]  /*0c40*/  IMAD.WIDE R28, R3, 0x4, R28 ;  /* 0x00000004031c7825 */ /* 0x000fc400078e021c */
[----:B------:R-:W2:Y:S04]  /*0c50*/  LDG.E R25, desc[UR6][R18.64+0x4] ;  /* 0x0000040612197981 */ /* 0x000ea8000c1e1900 */
[----:B------:R-:W3:Y:S04]  /*0c60*/  LDG.E R20, desc[UR6][R20.64+0x4] ;  /* 0x0000040614147981 */ /* 0x000ee8000c1e1900 */
[----:B------:R-:W4:Y:S04]  /*0c70*/  LDG.E R28, desc[UR6][R28.64+0x4] ;  /* 0x000004061c1c7981 */ /* 0x000f28000c1e1900 */
[----:B------:R-:W5:Y:S01]  /*0c80*/  LDG.E R0, desc[UR6][R18.64] ;  /* 0x0000000612007981 */ /* 0x000f62000c1e1900 */
[----:B0-----:R-:W0:Y:S01]  /*0c90*/  MUFU.RCP R27, R8 ;  /* 0x00000008001b7308 */ /* 0x001e220000001000 */
[----:B------:R-:W-:Y:S01]  /*0ca0*/  IMAD.IADD R4, R4, 0x1, R3 ;  /* 0x0000000104047824 */ /* 0x000fe200078e0203 */
[----:B------:R-:W-:Y:S01]  /*0cb0*/  BSSY.RECONVERGENT B0, `(.L_x_7) ;  /* 0x0000011000007945 */ /* 0x000fe20003800200 */
[----:B0-----:R-:W-:Y:S01]  /*0cc0*/  FFMA R2, -R8, R27, 1 ;  /* 0x3f80000008027423 */ /* 0x001fe2000000011b */
[----:B--2---:R-:W-:-:S04]  /*0cd0*/  FADD R25, R25, R30 ;  /* 0x0000001e19197221 */ /* 0x004fc80000000000 */
[----:B---3--:R-:W-:-:S04]  /*0ce0*/  FADD R25, R25, R20 ;  /* 0x0000001419197221 */ /* 0x008fc80000000000 */
[----:B----4-:R-:W-:-:S04]  /*0cf0*/  FADD R25, R25, R28 ;  /* 0x0000001c19197221 */ /* 0x010fc80000000000 */
[----:B-----5:R-:W-:-:S04]  /*0d00*/  FFMA R25, R0, -4, R25 ;  /* 0xc080000000197823 */ /* 0x020fc80000000019 */
[----:B------:R-:W0:Y:S01]  /*0d10*/  FCHK P0, R25, R8 ;  /* 0x0000000819007302 */ /* 0x000e220000000000 */
[----:B------:R-:W-:-:S04]  /*0d20*/  FFMA R0, R27, R2, R27 ;  /* 0x000000021b007223 */ /* 0x000fc8000000001b */
[----:B------:R-:W-:-:S04]  /*0d30*/  FFMA R21, R0, R25, RZ ;  /* 0x0000001900157223 */ /* 0x000fc800000000ff */
[----:B------:R-:W-:Y:S01]  /*0d40*/  FFMA R2, -R8, R21, R25 ;  /* 0x0000001508027223 */ /* 0x000fe20000000119 */
[----:B------:R-:W-:-:S03]  /*0d50*/  IADD3 R20, PT, PT, R4, 0x1, RZ ;  /* 0x0000000104147810 */ /* 0x000fc60007ffe0ff */
[----:B------:R-:W-:Y:S01]  /*0d60*/  FFMA R29, R0, R2, R21 ;  /* 0x00000002001d7223 */ /* 0x000fe20000000015 */
[----:B0-----:R-:W-:Y:S06]  /*0d70*/  @!P0 BRA `(.L_x_8) ;  /* 0x0000000000108947 */ /* 0x001fec0003800000 */
[----:B------:R-:W-:Y:S01]  /*0d80*/  IMAD.MOV.U32 R0, RZ, RZ, R25 ;  /* 0x000000ffff007224 */ /* 0x000fe200078e0019 */
[----:B------:R-:W-:-:S07]  /*0d90*/  MOV R12, 0xdb0 ;  /* 0x00000db0000c7802 */ /* 0x000fce0000000f00 */
[----:B------:R-:W-:Y:S05]  /*0da0*/  CALL.REL.NOINC `($__internal_0_$__cuda_sm3x_div_rn_noftz_f32_slowpath) ;  /* 0x0000000400907944 */ /* 0x000fea0003c00000 */
[----:B------:R-:W-:-:S07]  /*0db0*/  IMAD.MOV.U32 R29, RZ, RZ, R0 ;  /* 0x000000ffff1d7224 */ /* 0x000fce00078e0000 */
.L_x_8:
[----:B------:R-:W-:Y:S05]  /*0dc0*/  BSYNC.RECONVERGENT B0 ;  /* 0x0000000000007941 */ /* 0x000fea0003800200 */
.L_x_7:
[----:B------:R-:W-:Y:S01]  /*0dd0*/  ISETP.GE.AND P0, PT, R20, R11, PT ;  /* 0x0000000b1400720c */ /* 0x000fe20003f06270 */
[----:B------:R-:W-:-:S03]  /*0de0*/  IMAD.WIDE R18, R3, 0x4, R22 ;  /* 0x0000000403127825 */ /* 0x000fc600078e0216 */
[----:B------:R-:W-:Y:S02]  /*0df0*/  SEL R21, R9, RZ, P0 ;  /* 0x000000ff09157207 */ /* 0x000fe40000000000 */
[----:B------:R0:W-:Y:S02]  /*0e00*/  STG.E desc[UR6][R18.64+0x4], R29 ;  /* 0x0000041d12007986 */ /* 0x0001e4000c101906 */
[C---:B------:R-:W-:Y:S02]  /*0e10*/  IADD3 R6, P0, PT, R21.reuse, R6, RZ ;  /* 0x0000000615067210 */ /* 0x040fe40007f1e0ff */
[----:B------:R-:W-:Y:S02]  /*0e20*/  IADD3 R27, PT, PT, R4, R21, RZ ;  /* 0x00000015041b7210 */ /* 0x000fe40007ffe0ff */
[----:B------:R-:W-:Y:S02]  /*0e30*/  LEA.HI.X.SX32 R5, R21, R5, 0x1, P0 ;  /* 0x0000000515057211 */ /* 0x000fe400000f0eff */
[C---:B------:R-:W-:Y:S01]  /*0e40*/  IADD3 R4, P0, PT, R6.reuse, 0x1, RZ ;  /* 0x0000000106047810 */ /* 0x040fe20007f1e0ff */
[----:B------:R-:W-:Y:S01]  /*0e50*/  IMAD.WIDE R26, R27, 0x4, R14 ;  /* 0x000000041b1a7825 */ /* 0x000fe200078e020e */
[----:B------:R-:W-:-:S02]  /*0e60*/  IADD3 R2, P1, PT, R6, UR5, RZ ;  /* 0x0000000506027c10 */ /* 0x000fc4000ff3e0ff */
[----:B------:R-:W-:Y:S01]  /*0e70*/  IADD3 R0, P2, PT, R6, -UR5, RZ ;  /* 0x8000000506007c10 */ /* 0x000fe2000ff5e0ff */
[----:B------:R-:W-:Y:S01]  /*0e80*/  IMAD.X R3, RZ, RZ, R5, P0 ;  /* 0x000000ffff037224 */ /* 0x000fe200000e0605 */
[----:B------:R-:W-:Y:S01]  /*0e90*/  LEA R24, P0, R4, UR8, 0x2 ;  /* 0x0000000804187c11 */ /* 0x000fe2000f8010ff */
[----:B------:R-:W2:Y:S01]  /*0ea0*/  LDG.E R26, desc[UR6][R26.64] ;  /* 0x000000061a1a7981 */ /* 0x000ea2000c1e1900 */
[----:B------:R-:W-:Y:S02]  /*0eb0*/  IADD3.X R23, PT, PT, R5, UR4, RZ, P1, !PT ;  /* 0x0000000405177c10 */ /* 0x000fe40008ffe4ff */
[----:B------:R-:W-:Y:S02]  /*0ec0*/  LEA R22, P1, R2, UR8, 0x2 ;  /* 0x0000000802167c11 */ /* 0x000fe4000f8210ff */
[----:B------:R-:W-:Y:S02]  /*0ed0*/  LEA.HI.X R25, R4, UR9, R3, 0x2, P0 ;  /* 0x0000000904197c11 */ /* 0x000fe400080f1403 */
[----:B------:R-:W-:-:S02]  /*0ee0*/  LEA.HI.X R23, R2, UR9, R23, 0x2, P1 ;  /* 0x0000000902177c11 */ /* 0x000fc400088f1417 */
[----:B0-----:R-:W-:Y:S01]  /*0ef0*/  IADD3.X R19, PT, PT, R5, ~UR4, RZ, P2, !PT ;  /* 0x8000000405137c10 */ /* 0x001fe200097fe4ff */
[----:B------:R-:W2:Y:S01]  /*0f00*/  LDG.E R29, desc[UR6][R24.64+0x4] ;  /* 0x00000406181d7981 */ /* 0x000ea2000c1e1900 */
[----:B------:R-:W-:-:S03]  /*0f10*/  LEA R18, P0, R0, UR8, 0x2 ;  /* 0x0000000800127c11 */ /* 0x000fc6000f8010ff */
[----:B------:R0:W3:Y:S01]  /*0f20*/  LDG.E R22, desc[UR6][R22.64+0x4] ;  /* 0x0000040616167981 */ /* 0x0000e2000c1e1900 */
[----:B------:R-:W-:-:S03]  /*0f30*/  LEA.HI.X R19, R0, UR9, R19, 0x2, P0 ;  /* 0x0000000900137c11 */ /* 0x000fc600080f1413 */
[----:B------:R-:W4:Y:S04]  /*0f40*/  LDG.E R0, desc[UR6][R24.64] ;  /* 0x0000000618007981 */ /* 0x000f28000c1e1900 */
[----:B------:R-:W5:Y:S01]  /*0f50*/  LDG.E R18, desc[UR6][R18.64+0x4] ;  /* 0x0000040612127981 */ /* 0x000f62000c1e1900 */
[----:B------:R-:W1:Y:S01]  /*0f60*/  MUFU.RCP R31, R8 ;  /* 0x00000008001f7308 */ /* 0x000e620000001000 */
[----:B0-----:R-:W-:Y:S01]  /*0f70*/  IMAD.IADD R23, R20, 0x1, R21 ;  /* 0x0000000114177824 */ /* 0x001fe200078e0215 */
[----:B------:R-:W-:Y:S01]  /*0f80*/  BSSY.RECONVERGENT B0, `(.L_x_9) ;  /* 0x0000011000007945 */ /* 0x000fe20003800200 */
[----:B-1----:R-:W-:Y:S01]  /*0f90*/  FFMA R2, -R8, R31, 1 ;  /* 0x3f80000008027423 */ /* 0x002fe2000000011f */
[----:B--2---:R-:W-:-:S04]  /*0fa0*/  FADD R29, R29, R26 ;  /* 0x0000001a1d1d7221 */ /* 0x004fc80000000000 */
[----:B---3--:R-:W-:-:S04]  /*0fb0*/  FADD R29, R29, R22 ;  /* 0x000000161d1d7221 */ /* 0x008fc80000000000 */
[----:B-----5:R-:W-:-:S04]  /*0fc0*/  FADD R29, R29, R18 ;  /* 0x000000121d1d7221 */ /* 0x020fc80000000000 */
[----:B----4-:R-:W-:-:S04]  /*0fd0*/  FFMA R29, R0, -4, R29 ;  /* 0xc0800000001d7823 */ /* 0x010fc8000000001d */
        /* <DEDUP_REMOVED lines=11> */
.L_x_10:
[----:B------:R-:W-:Y:S05]  /*1090*/  BSYNC.RECONVERGENT B0 ;  /* 0x0000000000007941 */ /* 0x000fea0003800200 */
.L_x_9:
[----:B------:R-:W-:Y:S02]  /*10a0*/  ISETP.GE.AND P0, PT, R22, R11, PT ;  /* 0x0000000b1600720c */ /* 0x000fe40003f06270 */
[C---:B------:R-:W-:Y:S02]  /*10b0*/  LEA R18, P1, R6.reuse, UR14, 0x2 ;  /* 0x0000000e06127c11 */ /* 0x040fe4000f8210ff */
[----:B------:R-:W-:Y:S02]  /*10c0*/  SEL R20, R9, RZ, P0 ;  /* 0x000000ff09147207 */ /* 0x000fe40000000000 */
[----:B------:R-:W-:Y:S02]  /*10d0*/  LEA.HI.X R19, R6, UR15, R5, 0x2, P1 ;  /* 0x0000000f06137c11 */ /* 0x000fe400088f1405 */
[C---:B------:R-:W-:Y:S02]  /*10e0*/  IADD3 R12, P0, PT, R20.reuse, R4, RZ ;  /* 0x00000004140c7210 */ /* 0x040fe40007f1e0ff */
[----:B------:R-:W-:Y:S01]  /*10f0*/  IADD3 R25, PT, PT, R23, R20, RZ ;  /* 0x0000001417197210 */ /* 0x000fe20007ffe0ff */
[----:B------:R0:W-:Y:S01]  /*1100*/  STG.E desc[UR6][R18.64+0x4], R21 ;  /* 0x0000041512007986 */ /* 0x0001e2000c101906 */
[----:B------:R-:W-:-:S02]  /*1110*/  LEA.HI.X.SX32 R23, R20, R3, 0x1, P0 ;  /* 0x0000000314177211 */ /* 0x000fc400000f0eff */
[C---:B------:R-:W-:Y:S01]  /*1120*/  IADD3 R5, P1, PT, R12.reuse, UR5, RZ ;  /* 0x000000050c057c10 */ /* 0x040fe2000ff3e0ff */
[----:B------:R-:W-:Y:S01]  /*1130*/  IMAD.WIDE R24, R25, 0x4, R14 ;  /* 0x0000000419187825 */ /* 0x000fe200078e020e */
[C---:B------:R-:W-:Y:S02]  /*1140*/  LEA R2, P0, R12.reuse, UR12, 0x2 ;  /* 0x0000000c0c027c11 */ /* 0x040fe4000f8010ff */
[----:B------:R-:W-:Y:S02]  /*1150*/  IADD3.X R6, PT, PT, R23, UR4, RZ, P1, !PT ;  /* 0x0000000417067c10 */ /* 0x000fe40008ffe4ff */
[----:B------:R-:W-:Y:S01]  /*1160*/  LEA R4, P1, R5, UR12, 0x2 ;  /* 0x0000000c05047c11 */ /* 0x000fe2000f8210ff */
[----:B------:R-:W2:Y:S01]  /*1170*/  LDG.E R24, desc[UR6][R24.64] ;  /* 0x0000000618187981 */ /* 0x000ea2000c1e1900 */
[C---:B------:R-:W-:Y:S02]  /*1180*/  IADD3 R0, P2, PT, R12.reuse, -UR5, RZ ;  /* 0x800000050c007c10 */ /* 0x040fe4000ff5e0ff */
[----:B------:R-:W-:-:S02]  /*1190*/  LEA.HI.X R3, R12, UR13, R23, 0x2, P0 ;  /* 0x0000000d0c037c11 */ /* 0x000fc400080f1417 */
[----:B------:R-:W-:Y:S02]  /*11a0*/  LEA.HI.X R5, R5, UR13, R6, 0x2, P1 ;  /* 0x0000000d05057c11 */ /* 0x000fe400088f1406 */
[----:B------:R-:W-:Y:S01]  /*11b0*/  IADD3.X R23, PT, PT, R23, ~UR4, RZ, P2, !PT ;  /* 0x8000000417177c10 */ /* 0x000fe200097fe4ff */
[----:B0-----:R-:W2:Y:S01]  /*11c0*/  LDG.E R21, desc[UR6][R2.64+0x8] ;  /* 0x0000080602157981 */ /* 0x001ea2000c1e1900 */
[----:B------:R-:W-:-:S03]  /*11d0*/  LEA R26, P0, R0, UR12, 0x2 ;  /* 0x0000000c001a7c11 */ /* 0x000fc6000f8010ff */
[----:B------:R-:W3:Y:S01]  /*11e0*/  LDG.E R4, desc[UR6][R4.64+0x4] ;  /* 0x0000040604047981 */ /* 0x000ee2000c1e1900 */
[----:B------:R-:W-:-:S03]  /*11f0*/  LEA.HI.X R27, R0, UR13, R23, 0x2, P0 ;  /* 0x0000000d001b7c11 */ /* 0x000fc600080f1417 */
[----:B------:R-:W4:Y:S04]  /*1200*/  LDG.E R6, desc[UR6][R2.64+0x4] ;  /* 0x0000040602067981 */ /* 0x000f28000c1e1900 */
[----:B------:R-:W5:Y:S01]  /*1210*/  LDG.E R26, desc[UR6][R26.64+0x4] ;  /* 0x000004061a1a7981 */ /* 0x000f62000c1e1900 */
[----:B------:R-:W0:Y:S02]  /*1220*/  MUFU.RCP R23, R8 ;  /* 0x0000000800177308 */ /* 0x000e240000001000 */
[----:B0-----:R-:W-:-:S04]  /*1230*/  FFMA R0, -R8, R23, 1 ;  /* 0x3f80000008007423 */ /* 0x001fc80000000117 */
[----:B------:R-:W-:Y:S01]  /*1240*/  FFMA R0, R23, R0, R23 ;  /* 0x0000000017007223 */ /* 0x000fe20000000017 */
[----:B------:R-:W-:Y:S01]  /*1250*/  BSSY.RECONVERGENT B0, `(.L_x_11) ;  /* 0x0000010000007945 */ /* 0x000fe20003800200 */
[----:B------:R-:W-:Y:S01]  /*1260*/  IADD3 R22, PT, PT, R20, 0x1, R22 ;  /* 0x0000000114167810 */ /* 0x000fe20007ffe016 */
[----:B--2---:R-:W-:-:S04]  /*1270*/  FADD R21, R21, R24 ;  /* 0x0000001815157221 */ /* 0x004fc80000000000 */
[----:B---3--:R-:W-:-:S04]  /*1280*/  FADD R21, R21, R4 ;  /* 0x0000000415157221 */ /* 0x008fc80000000000 */
[----:B-----5:R-:W-:-:S04]  /*1290*/  FADD R21, R21, R26 ;  /* 0x0000001a15157221 */ /* 0x020fc80000000000 */
[----:B----4-:R-:W-:-:S04]  /*12a0*/  FFMA R23, R6, -4, R21 ;  /* 0xc080000006177823 */ /* 0x010fc80000000015 */
[----:B------:R-:W0:Y:S01]  /*12b0*/  FCHK P0, R23, R8 ;  /* 0x0000000817007302 */ /* 0x000e220000000000 */
[----:B------:R-:W-:Y:S01]  /*12c0*/  FFMA R21, R0, R23, RZ ;  /* 0x0000001700157223 */ /* 0x000fe200000000ff */
[----:B------:R-:W-:-:S03]  /*12d0*/  IADD3 R4, P1, PT, R18, 0x4, RZ ;  /* 0x0000000412047810 */ /* 0x000fc60007f3e0ff */
[----:B------:R-:W-:Y:S02]  /*12e0*/  FFMA R2, -R8, R21, R23 ;  /* 0x0000001508027223 */ /* 0x000fe40000000117 */
[----:B------:R-:W-:Y:S02]  /*12f0*/  IMAD.X R5, RZ, RZ, R19, P1 ;  /* 0x000000ffff057224 */ /* 0x000fe400008e0613 */
[----:B------:R-:W-:Y:S01]  /*1300*/  FFMA R0, R0, R2, R21 ;  /* 0x0000000200007223 */ /* 0x000fe20000000015 */
[----:B0-----:R-:W-:Y:S06]  /*1310*/  @!P0 BRA `(.L_x_12) ;  /* 0x00000000000c8947 */ /* 0x001fec0003800000 */
[----:B------:R-:W-:Y:S01]  /*1320*/  IMAD.MOV.U32 R0, RZ, RZ, R23 ;  /* 0x000000ffff007224 */ /* 0x000fe200078e0017 */
[----:B------:R-:W-:-:S07]  /*1330*/  MOV R12, 0x1350 ;  /* 0x00001350000c7802 */ /* 0x000fce0000000f00 */
[----:B------:R-:W-:Y:S05]  /*1340*/  CALL.REL.NOINC `($__internal_0_$__cuda_sm3x_div_rn_noftz_f32_slowpath) ;  /* 0x0000000000287944 */ /* 0x000fea0003c00000 */
.L_x_12:
[----:B------:R-:W-:Y:S05]  /*1350*/  BSYNC.RECONVERGENT B0 ;  /* 0x0000000000007941 */ /* 0x000fea0003800200 */
.L_x_11:
[----:B------:R-:W-:Y:S01]  /*1360*/  IMAD.WIDE R4, R20, 0x4, R4 ;  /* 0x0000000414047825 */ /* 0x000fe200078e0204 */
[----:B------:R-:W-:Y:S02]  /*1370*/  IADD3 R10, PT, PT, R10, 0x4, RZ ;  /* 0x000000040a0a7810 */ /* 0x000fe40007ffe0ff */
[----:B------:R-:W-:Y:S02]  /*1380*/  ISETP.GE.AND P0, PT, R22, R11, PT ;  /* 0x0000000b1600720c */ /* 0x000fe40003f06270 */
[----:B------:R1:W-:Y:S01]  /*1390*/  STG.E desc[UR6][R4.64+0x4], R0 ;  /* 0x0000040004007986 */ /* 0x0003e2000c101906 */
[----:B------:R-:W-:Y:S02]  /*13a0*/  ISETP.GE.AND P1, PT, R10, R13, PT ;  /* 0x0000000d0a00720c */ /* 0x000fe40003f26270 */
[----:B------:R-:W-:-:S05]  /*13b0*/  SEL R3, R9, RZ, P0 ;  /* 0x000000ff09037207 */ /* 0x000fca0000000000 */
[----:B------:R-:W-:-:S06]  /*13c0*/  IMAD.IADD R22, R22, 0x1, R3 ;  /* 0x0000000116167824 */ /* 0x000fcc00078e0203 */
[----:B-1----:R-:W-:Y:S05]  /*13d0*/  @!P1 BRA `(.L_x_13) ;  /* 0xfffffff400649947 */ /* 0x002fea000383ffff */
[----:B------:R-:W-:Y:S05]  /*13e0*/  EXIT ;  /* 0x000000000000794d */ /* 0x000fea0003800000 */
        .weak           $__internal_0_$__cuda_sm3x_div_rn_noftz_f32_slowpath
        .type           $__internal_0_$__cuda_sm3x_div_rn_noftz_f32_slowpath,@function
        .size           $__internal_0_$__cuda_sm3x_div_rn_noftz_f32_slowpath,(.L_x_26 - $__internal_0_$__cuda_sm3x_div_rn_noftz_f32_slowpath)
$__internal_0_$__cuda_sm3x_div_rn_noftz_f32_slowpath:
[----:B------:R-:W-:Y:S01]  /*13f0*/  SHF.R.U32.HI R2, RZ, 0x17, R8 ;  /* 0x00000017ff027819 */ /* 0x000fe20000011608 */
[----:B------:R-:W-:Y:S01]  /*1400*/  BSSY.RECONVERGENT B2, `(.L_x_14) ;  /* 0x0000063000027945 */ /* 0x000fe20003800200 */
[----:B------:R-:W-:Y:S01]  /*1410*/  SHF.R.U32.HI R21, RZ, 0x17, R0 ;  /* 0x00000017ff157819 */ /* 0x000fe20000011600 */
[----:B------:R-:W-:Y:S01]  /*1420*/  IMAD.MOV.U32 R25, RZ, RZ, R8 ;  /* 0x000000ffff197224 */ /* 0x000fe200078e0008 */
[----:B------:R-:W-:Y:S02]  /*1430*/  LOP3.LUT R2, R2, 0xff, RZ, 0xc0, !PT ;  /* 0x000000ff02027812 */ /* 0x000fe400078ec0ff */
[----:B------:R-:W-:-:S03]  /*1440*/  LOP3.LUT R21, R21, 0xff, RZ, 0xc0, !PT ;  /* 0x000000ff15157812 */ /* 0x000fc600078ec0ff */
[----:B------:R-:W-:Y:S01]  /*1450*/  VIADD R19, R2, 0xffffffff ;  /* 0xffffffff02137836 */ /* 0x000fe20000000000 */
[----:B------:R-:W-:-:S04]  /*1460*/  IADD3 R24, PT, PT, R21, -0x1, RZ ;  /* 0xffffffff15187810 */ /* 0x000fc80007ffe0ff */
[----:B------:R-:W-:-:S04]  /*1470*/  ISETP.GT.U32.AND P0, PT, R19, 0xfd, PT ;  /* 0x000000fd1300780c */ /* 0x000fc80003f04070 */
[----:B------:R-:W-:-:S13]  /*1480*/  ISETP.GT.U32.OR P0, PT, R24, 0xfd, P0 ;  /* 0x000000fd1800780c */ /* 0x000fda0000704470 */
[----:B------:R-:W-:Y:S01]  /*1490*/  @!P0 IMAD.MOV.U32 R18, RZ, RZ, RZ ;  /* 0x000000ffff128224 */ /* 0x000fe200078e00ff */
[----:B------:R-:W-:Y:S06]  /*14a0*/  @!P0 BRA `(.L_x_15) ;  /* 0x00000000005c8947 */ /* 0x000fec0003800000 */
[----:B------:R-:W-:Y:S02]  /*14b0*/  FSETP.GTU.FTZ.AND P0, PT, |R0|, +INF , PT ;  /* 0x7f8000000000780b */ /* 0x000fe40003f1c200 */
[----:B------:R-:W-:-:S04]  /*14c0*/  FSETP.GTU.FTZ.AND P1, PT, |R8|, +INF , PT ;  /* 0x7f8000000800780b */ /* 0x000fc80003f3c200 */
[----:B------:R-:W-:-:S13]  /*14d0*/  PLOP3.LUT P0, PT, P0, P1, PT, 0xf8, 0x8f ;  /* 0x00000000008f781c */ /* 0x000fda0000703f70 */
[----:B------:R-:W-:Y:S05]  /*14e0*/  @P0 BRA `(.L_x_16) ;  /* 0x00000004004c0947 */ /* 0x000fea0003800000 */
[----:B------:R-:W-:-:S13]  /*14f0*/  LOP3.LUT P0, RZ, R25, 0x7fffffff, R0, 0xc8, !PT ;  /* 0x7fffffff19ff7812 */ /* 0x000fda000780c800 */
[----:B------:R-:W-:Y:S05]  /*1500*/  @!P0 BRA `(.L_x_17) ;  /* 0x00000004003c8947 */ /* 0x000fea0003800000 */
[----:B------:R-:W-:Y:S02]  /*1510*/  FSETP.NEU.FTZ.AND P2, PT, |R0|, +INF , PT ;  /* 0x7f8000000000780b */ /* 0x000fe40003f5d200 */
[----:B------:R-:W-:Y:S02]  /*1520*/  FSETP.NEU.FTZ.AND P1, PT, |R8|, +INF , PT ;  /* 0x7f8000000800780b */ /* 0x000fe40003f3d200 */
[----:B------:R-:W-:-:S11]  /*1530*/  FSETP.NEU.FTZ.AND P0, PT, |R0|, +INF , PT ;  /* 0x7f8000000000780b */ /* 0x000fd60003f1d200 */
[----:B------:R-:W-:Y:S05]  /*1540*/  @!P1 BRA !P2, `(.L_x_17) ;  /* 0x00000004002c9947 */ /* 0x000fea0005000000 */
[----:B------:R-:W-:-:S04]  /*1550*/  LOP3.LUT P2, RZ, R0, 0x7fffffff, RZ, 0xc0, !PT ;  /* 0x7fffffff00ff7812 */ /* 0x000fc8000784c0ff */
[----:B------:R-:W-:-:S13]  /*1560*/  PLOP3.LUT P1, PT, P1, P2, PT, 0x2f, 0xf2 ;  /* 0x0000000000f2781c */ /* 0x000fda0000f24577 */
[----:B------:R-:W-:Y:S05]  /*1570*/  @P1 BRA `(.L_x_18) ;  /* 0x0000000400181947 */ /* 0x000fea0003800000 */
[----:B------:R-:W-:-:S04]  /*1580*/  LOP3.LUT P1, RZ, R25, 0x7fffffff, RZ, 0xc0, !PT ;  /* 0x7fffffff19ff7812 */ /* 0x000fc8000782c0ff */
[----:B------:R-:W-:-:S13]  /*1590*/  PLOP3.LUT P0, PT, P0, P1, PT, 0x2f, 0xf2 ;  /* 0x0000000000f2781c */ /* 0x000fda0000702577 */
[----:B------:R-:W-:Y:S05]  /*15a0*/  @P0 BRA `(.L_x_19) ;  /* 0x0000000400000947 */ /* 0x000fea0003800000 */
[----:B------:R-:W-:Y:S02]  /*15b0*/  ISETP.GE.AND P0, PT, R24, RZ, PT ;  /* 0x000000ff1800720c */ /* 0x000fe40003f06270 */
[----:B------:R-:W-:-:S11]  /*15c0*/  ISETP.GE.AND P1, PT, R19, RZ, PT ;  /* 0x000000ff1300720c */ /* 0x000fd60003f26270 */
[----:B------:R-:W-:Y:S01]  /*15d0*/  @P0 MOV R18, RZ ;  /* 0x000000ff00120202 */ /* 0x000fe20000000f00 */
[----:B------:R-:W-:Y:S02]  /*15e0*/  @!P0 IMAD.MOV.U32 R18, RZ, RZ, -0x40 ;  /* 0xffffffc0ff128424 */ /* 0x000fe400078e00ff */
[----:B------:R-:W-:Y:S01]  /*15f0*/  @!P0 FFMA R0, R0, 1.84467440737095516160e+19, RZ ;  /* 0x5f80000000008823 */ /* 0x000fe200000000ff */
[----:B------:R-:W-:Y:S01]  /*1600*/  @!P1 FFMA R25, R8, 1.84467440737095516160e+19, RZ ;  /* 0x5f80000008199823 */ /* 0x000fe200000000ff */
[----:B------:R-:W-:-:S07]  /*1610*/  @!P1 VIADD R18, R18, 0x40 ;  /* 0x0000004012129836 */ /* 0x000fce0000000000 */
.L_x_15:
[----:B------:R-:W-:Y:S01]  /*1620*/  LEA R24, R2, 0xc0800000, 0x17 ;  /* 0xc080000002187811 */ /* 0x000fe200078eb8ff */
[----:B------:R-:W-:Y:S01]  /*1630*/  VIADD R21, R21, 0xffffff81 ;  /* 0xffffff8115157836 */ /* 0x000fe20000000000 */
[----:B------:R-:W-:Y:S02]  /*1640*/  BSSY.RECONVERGENT B3, `(.L_x_20) ;  /* 0x0000035000037945 */ /* 0x000fe40003800200 */
[----:B------:R-:W-:Y:S01]  /*1650*/  IADD3 R27, PT, PT, -R24, R25, RZ ;  /* 0x00000019181b7210 */ /* 0x000fe20007ffe1ff */
[C---:B------:R-:W-:Y:S01]  /*1660*/  IMAD R0, R21.reuse, -0x800000, R0 ;  /* 0xff80000015007824 */ /* 0x040fe200078e0200 */
[----:B------:R-:W-:Y:S02]  /*1670*/  IADD3 R21, PT, PT, R21, 0x7f, -R2 ;  /* 0x0000007f15157810 */ /* 0x000fe40007ffe802 */
[----:B------:R-:W0:Y:S01]  /*1680*/  MUFU.RCP R24, R27 ;  /* 0x0000001b00187308 */ /* 0x000e220000001000 */
[----:B------:R-:W-:Y:S02]  /*1690*/  FADD.FTZ R19, -R27, -RZ ;  /* 0x800000ff1b137221 */ /* 0x000fe40000010100 */
[----:B------:R-:W-:-:S02]  /*16a0*/  IMAD.IADD R21, R21, 0x1, R18 ;  /* 0x0000000115157824 */ /* 0x000fc400078e0212 */
[----:B0-----:R-:W-:-:S04]  /*16b0*/  FFMA R25, R24, R19, 1 ;  /* 0x3f80000018197423 */ /* 0x001fc80000000013 */
[----:B------:R-:W-:-:S04]  /*16c0*/  FFMA R25, R24, R25, R24 ;  /* 0x0000001918197223 */ /* 0x000fc80000000018 */
[----:B------:R-:W-:-:S04]  /*16d0*/  FFMA R24, R0, R25, RZ ;  /* 0x0000001900187223 */ /* 0x000fc800000000ff */
[----:B------:R-:W-:-:S04]  /*16e0*/  FFMA R26, R19, R24, R0 ;  /* 0x00000018131a7223 */ /* 0x000fc80000000000 */
[----:B------:R-:W-:-:S04]  /*16f0*/  FFMA R26, R25, R26, R24 ;  /* 0x0000001a191a7223 */ /* 0x000fc80000000018 */
[----:B------:R-:W-:-:S04]  /*1700*/  FFMA R19, R19, R26, R0 ;  /* 0x0000001a13137223 */ /* 0x000fc80000000000 */
[----:B------:R-:W-:-:S05]  /*1710*/  FFMA R0, R25, R19, R26 ;  /* 0x0000001319007223 */ /* 0x000fca000000001a */
[----:B------:R-:W-:-:S04]  /*1720*/  SHF.R.U32.HI R2, RZ, 0x17, R0 ;  /* 0x00000017ff027819 */ /* 0x000fc80000011600 */
[----:B------:R-:W-:-:S04]  /*1730*/  LOP3.LUT R2, R2, 0xff, RZ, 0xc0, !PT ;  /* 0x000000ff02027812 */ /* 0x000fc800078ec0ff */
[----:B------:R-:W-:-:S05]  /*1740*/  IADD3 R2, PT, PT, R2, R21, RZ ;  /* 0x0000001502027210 */ /* 0x000fca0007ffe0ff */
[----:B------:R-:W-:-:S05]  /*1750*/  VIADD R18, R2, 0xffffffff ;  /* 0xffffffff02127836 */ /* 0x000fca0000000000 */
[----:B------:R-:W-:-:S13]  /*1760*/  ISETP.GE.U32.AND P0, PT, R18, 0xfe, PT ;  /* 0x000000fe1200780c */ /* 0x000fda0003f06070 */
[----:B------:R-:W-:Y:S05]  /*1770*/  @!P0 BRA `(.L_x_21) ;  /* 0x0000000000808947 */ /* 0x000fea0003800000 */
[----:B------:R-:W-:-:S13]  /*1780*/  ISETP.GT.AND P0, PT, R2, 0xfe, PT ;  /* 0x000000fe0200780c */ /* 0x000fda0003f04270 */
[----:B------:R-:W-:Y:S05]  /*1790*/  @P0 BRA `(.L_x_22) ;  /* 0x00000000006c0947 */ /* 0x000fea0003800000 */
[----:B------:R-:W-:-:S13]  /*17a0*/  ISETP.GE.AND P0, PT, R2, 0x1, PT ;  /* 0x000000010200780c */ /* 0x000fda0003f06270 */
[----:B------:R-:W-:Y:S05]  /*17b0*/  @P0 BRA `(.L_x_23) ;  /* 0x0000000000740947 */ /* 0x000fea0003800000 */
[----:B------:R-:W-:Y:S02]  /*17c0*/  ISETP.GE.AND P0, PT, R2, -0x18, PT ;  /* 0xffffffe80200780c */ /* 0x000fe40003f06270 */
[----:B------:R-:W-:-:S11]  /*17d0*/  LOP3.LUT R0, R0, 0x80000000, RZ, 0xc0, !PT ;  /* 0x8000000000007812 */ /* 0x000fd600078ec0ff */
[----:B------:R-:W-:Y:S05]  /*17e0*/  @!P0 BRA `(.L_x_23) ;  /* 0x0000000000688947 */ /* 0x000fea0003800000 */
[CCC-:B------:R-:W-:Y:S01]  /*17f0*/  FFMA.RZ R18, R25.reuse, R19.reuse, R26.reuse ;  /* 0x0000001319127223 */ /* 0x1c0fe2000000c01a */
[CCC-:B------:R-:W-:Y:S01]  /*1800*/  FFMA.RP R21, R25.reuse, R19.reuse, R26.reuse ;  /* 0x0000001319157223 */ /* 0x1c0fe2000000801a */
[----:B------:R-:W-:Y:S01]  /*1810*/  FFMA.RM R26, R25, R19, R26 ;  /* 0x00000013191a7223 */ /* 0x000fe2000000401a */
[C---:B------:R-:W-:Y:S01]  /*1820*/  VIADD R19, R2.reuse, 0x20 ;  /* 0x0000002002137836 */ /* 0x040fe20000000000 */
[----:B------:R-:W-:Y:S02]  /*1830*/  ISETP.NE.AND P2, PT, R2, RZ, PT ;  /* 0x000000ff0200720c */ /* 0x000fe40003f45270 */
[----:B------:R-:W-:Y:S02]  /*1840*/  LOP3.LUT R18, R18, 0x7fffff, RZ, 0xc0, !PT ;  /* 0x007fffff12127812 */ /* 0x000fe400078ec0ff */
[----:B------:R-:W-:Y:S02]  /*1850*/  ISETP.NE.AND P1, PT, R2, RZ, PT ;  /* 0x000000ff0200720c */ /* 0x000fe40003f25270 */
[----:B------:R-:W-:-:S02]  /*1860*/  LOP3.LUT R18, R18, 0x800000, RZ, 0xfc, !PT ;  /* 0x0080000012127812 */ /* 0x000fc400078efcff */
[----:B------:R-:W-:Y:S02]  /*1870*/  IADD3 R2, PT, PT, -R2, RZ, RZ ;  /* 0x000000ff02027210 */ /* 0x000fe40007ffe1ff */
[----:B------:R-:W-:Y:S02]  /*1880*/  SHF.L.U32 R19, R18, R19, RZ ;  /* 0x0000001312137219 */ /* 0x000fe400000006ff */
[----:B------:R-:W-:Y:S02]  /*1890*/  FSETP.NEU.FTZ.AND P0, PT, R21, R26, PT ;  /* 0x0000001a1500720b */ /* 0x000fe40003f1d000 */
[----:B------:R-:W-:Y:S02]  /*18a0*/  SEL R21, R2, RZ, P2 ;  /* 0x000000ff02157207 */ /* 0x000fe40001000000 */
[----:B------:R-:W-:Y:S02]  /*18b0*/  ISETP.NE.AND P1, PT, R19, RZ, P1 ;  /* 0x000000ff1300720c */ /* 0x000fe40000f25270 */
[----:B------:R-:W-:-:S02]  /*18c0*/  SHF.R.U32.HI R19, RZ, R21, R18 ;  /* 0x00000015ff137219 */ /* 0x000fc40000011612 */
[----:B------:R-:W-:Y:S02]  /*18d0*/  PLOP3.LUT P0, PT, P0, P1, PT, 0xf8, 0x8f ;  /* 0x00000000008f781c */ /* 0x000fe40000703f70 */
[----:B------:R-:W-:Y:S02]  /*18e0*/  SHF.R.U32.HI R18, RZ, 0x1, R19 ;  /* 0x00000001ff127819 */ /* 0x000fe40000011613 */
[----:B------:R-:W-:-:S04]  /*18f0*/  SEL R21, RZ, 0x1, !P0 ;  /* 0x00000001ff157807 */ /* 0x000fc80004000000 */
[----:B------:R-:W-:-:S04]  /*1900*/  LOP3.LUT R2, R21, 0x1, R18, 0xf8, !PT ;  /* 0x0000000115027812 */ /* 0x000fc800078ef812 */
[----:B------:R-:W-:-:S05]  /*1910*/  LOP3.LUT R19, R2, R19, RZ, 0xc0, !PT ;  /* 0x0000001302137212 */ /* 0x000fca00078ec0ff */
[----:B------:R-:W-:-:S05]  /*1920*/  IMAD.IADD R19, R18, 0x1, R19 ;  /* 0x0000000112137824 */ /* 0x000fca00078e0213 */
[----:B------:R-:W-:Y:S01]  /*1930*/  LOP3.LUT R0, R19, R0, RZ, 0xfc, !PT ;  /* 0x0000000013007212 */ /* 0x000fe200078efcff */
[----:B------:R-:W-:Y:S06]  /*1940*/  BRA `(.L_x_23) ;  /* 0x0000000000107947 */ /* 0x000fec0003800000 */
.L_x_22:
[----:B------:R-:W-:-:S04]  /*1950*/  LOP3.LUT R0, R0, 0x80000000, RZ, 0xc0, !PT ;  /* 0x8000000000007812 */ /* 0x000fc800078ec0ff */
[----:B------:R-:W-:Y:S01]  /*1960*/  LOP3.LUT R0, R0, 0x7f800000, RZ, 0xfc, !PT ;  /* 0x7f80000000007812 */ /* 0x000fe200078efcff */
[----:B------:R-:W-:Y:S06]  /*1970*/  BRA `(.L_x_23) ;  /* 0x0000000000047947 */ /* 0x000fec0003800000 */
.L_x_21:
[----:B------:R-:W-:-:S07]  /*1980*/  IMAD R0, R21, 0x800000, R0 ;  /* 0x0080000015007824 */ /* 0x000fce00078e0200 */
.L_x_23:
[----:B------:R-:W-:Y:S05]  /*1990*/  BSYNC.RECONVERGENT B3 ;  /* 0x0000000000037941 */ /* 0x000fea0003800200 */
.L_x_20:
[----:B------:R-:W-:Y:S05]  /*19a0*/  BRA `(.L_x_24) ;  /* 0x0000000000207947 */ /* 0x000fea0003800000 */
.L_x_19:
[----:B------:R-:W-:-:S04]  /*19b0*/  LOP3.LUT R0, R25, 0x80000000, R0, 0x48, !PT ;  /* 0x8000000019007812 */ /* 0x000fc800078e4800 */
[----:B------:R-:W-:Y:S01]  /*19c0*/  LOP3.LUT R0, R0, 0x7f800000, RZ, 0xfc, !PT ;  /* 0x7f80000000007812 */ /* 0x000fe200078efcff */
[----:B------:R-:W-:Y:S06]  /*19d0*/  BRA `(.L_x_24) ;  /* 0x0000000000147947 */ /* 0x000fec0003800000 */
.L_x_18:
[----:B------:R-:W-:Y:S01]  /*19e0*/  LOP3.LUT R0, R25, 0x80000000, R0, 0x48, !PT ;  /* 0x8000000019007812 */ /* 0x000fe200078e4800 */
[----:B------:R-:W-:Y:S06]  /*19f0*/  BRA `(.L_x_24) ;  /* 0x00000000000c7947 */ /* 0x000fec0003800000 */
.L_x_17:
[----:B------:R-:W0:Y:S01]  /*1a00*/  MUFU.RSQ R0, -QNAN ;  /* 0xffc0000000007908 */ /* 0x000e220000001400 */
[----:B------:R-:W-:Y:S05]  /*1a10*/  BRA `(.L_x_24) ;  /* 0x0000000000047947 */ /* 0x000fea0003800000 */
.L_x_16:
[----:B------:R-:W-:-:S07]  /*1a20*/  FADD.FTZ R0, R0, R8 ;  /* 0x0000000800007221 */ /* 0x000fce0000010000 */
.L_x_24:
[----:B------:R-:W-:Y:S05]  /*1a30*/  BSYNC.RECONVERGENT B2 ;  /* 0x0000000000027941 */ /* 0x000fea0003800200 */
.L_x_14:
[----:B------:R-:W-:Y:S01]  /*1a40*/  MOV R18, R12 ;  /* 0x0000000c00127202 */ /* 0x000fe20000000f00 */
[----:B------:R-:W-:-:S04]  /*1a50*/  IMAD.MOV.U32 R19, RZ, RZ, 0x0 ;  /* 0x00000000ff137424 */ /* 0x000fc800078e00ff */
[----:B0-----:R-:W-:Y:S05]  /*1a60*/  RET.REL.NODEC R18 `(_Z3add10GridStrideILi2EEfPfS1_) ;  /* 0xffffffe412647950 */ /* 0x001fea0003c3ffff */
.L_x_25:
[----:B------:R-:W-:-:S00]  /*1a70*/  BRA `(.L_x_25) ;  /* 0xfffffffc00fc7947 */ /* 0x000fc0000383ffff */
[----:B------:R-:W-:-:S00]  /*1a80*/  NOP ;  /* 0x0000000000007918 */ /* 0x000fc00000000000 */
[----:B------:R-:W-:-:S00]  /*1a90*/  NOP ;  /* 0x0000000000007918 */ /* 0x000fc00000000000 */
[----:B------:R-:W-:-:S00]  /*1aa0*/  NOP ;  /* 0x0000000000007918 */ /* 0x000fc00000000000 */
[----:B------:R-:W-:-:S00]  /*1ab0*/  NOP ;  /* 0x0000000000007918 */ /* 0x000fc00000000000 */
[----:B------:R-:W-:-:S00]  /*1ac0*/  NOP ;  /* 0x0000000000007918 */ /* 0x000fc00000000000 */
[----:B------:R-:W-:-:S00]  /*1ad0*/  NOP ;  /* 0x0000000000007918 */ /* 0x000fc00000000000 */
[----:B------:R-:W-:-:S00]  /*1ae0*/  NOP ;  /* 0x0000000000007918 */ /* 0x000fc00000000000 */
[----:B------:R-:W-:-:S00]  /*1af0*/  NOP ;  /* 0x0000000000007918 */ /* 0x000fc00000000000 */
.L_x_26:


//--------------------- .nv.shared.reserved.0     --------------------------
	.section	.nv.shared.reserved.0,"aw",@nobits
	.weak		__nv_reservedSMEM_offset_0_alias
	.size		__nv_reservedSMEM_offset_0_alias, 0, 64
	.other		__nv_reservedSMEM_offset_0_alias,@"STO_CUDA_RESERVED_SHARED STV_DEFAULT"
__nv_reservedSMEM_offset_0_alias:
	.zero		0
	.zero		64


//--------------------- .nv.constant0._Z3add10GridStrideILi2EEfPfS1_ --------------------------
	.section	.nv.constant0._Z3add10GridStrideILi2EEfPfS1_,"a",@progbits
	.sectionflags	@""
	.align	4
.nv.constant0._Z3add10GridStrideILi2EEfPfS1_:
	.zero		944


//--------------------- SYMBOLS --------------------------

	.type		.nv.reservedSmem.offset0,@object
	.size		.nv.reservedSmem.offset0,0x4
